//
// Generated by NVIDIA NVVM Compiler
//
// Compiler Build ID: CL-36424714
// Cuda compilation tools, release 13.0, V13.0.88
// Based on NVVM 20.0.0
//

.version 9.0
.target sm_100
.address_size 64

	// .globl	default_function_kernel0
// _ZZ24default_function_kernel0E15pad_temp_shared has been demoted
// _ZZ24default_function_kernel0E13kernel_shared has been demoted

.visible .entry default_function_kernel0(
	.param .u64 .ptr .align 1 default_function_kernel0_param_0,
	.param .u64 .ptr .align 1 default_function_kernel0_param_1,
	.param .u64 .ptr .align 1 default_function_kernel0_param_2
)
{
	.reg .pred 	%p<194>;
	.reg .b32 	%r<127>;
	.reg .b32 	%f<1806>;
	.reg .b64 	%rd<16>;
	// demoted variable
	.shared .align 4 .b8 _ZZ24default_function_kernel0E15pad_temp_shared[4608];
	// demoted variable
	.shared .align 4 .b8 _ZZ24default_function_kernel0E13kernel_shared[4608];
	mov.u32 	%r9, %ctaid.y;
	mov.u32 	%r10, %ctaid.x;
	add.s32 	%r12, %r9, -1;
	setp.lt.u32 	%p8, %r12, 2;
	add.s32 	%r13, %r10, -1;
	setp.lt.u32 	%p9, %r13, 7;
	setp.lt.u32 	%p10, %r10, 7;
	and.pred  	%p1, %p8, %p10;
	setp.lt.u32 	%p11, %r10, 6;
	setp.lt.u32 	%p12, %r9, 2;
	and.pred  	%p2, %p12, %p9;
	and.pred  	%p3, %p12, %p10;
	and.pred  	%p4, %p12, %p11;
	mov.f32 	%f1799, 0f00000000;
	mov.b32 	%r125, 0;
	mov.pred 	%p193, -1;
	mov.u32 	%r2, %tid.z;
	mov.u32 	%r3, %tid.x;
	mul.lo.s32 	%r14, %r3, 784;
	mad.lo.s32 	%r15, %r2, 1568, %r14;
	mov.f32 	%f1800, %f1799;
	mov.f32 	%f1801, %f1799;
	mov.f32 	%f1802, %f1799;
	mov.f32 	%f1803, %f1799;
	mov.f32 	%f1804, %f1799;
	mov.f32 	%f1805, %f1799;
$L__BB0_1:
	mov.pred 	%p5, %p193;
	ld.param.u64 	%rd13, [default_function_kernel0_param_0];
	bar.sync 	0;
	mov.u32 	%r16, %ctaid.y;
	mad.lo.s32 	%r17, %r16, 98, %r15;
	mov.u32 	%r18, %ctaid.x;
	shl.b32 	%r20, %r18, 1;
	add.s32 	%r21, %r17, %r20;
	mad.lo.s32 	%r22, %r125, 6272, %r21;
	add.s32 	%r23, %r22, -15;
	cvta.to.global.u64 	%rd5, %rd13;
	mul.wide.s32 	%rd6, %r23, 4;
	add.s64 	%rd1, %rd5, %rd6;
	add.s32 	%r24, %r16, -1;
	setp.gt.u32 	%p13, %r24, 1;
	add.s32 	%r25, %r18, -1;
	setp.gt.u32 	%p14, %r25, 6;
	mov.f32 	%f1655, 0f00000000;
	or.pred  	%p15, %p13, %p14;
	@%p15 bra 	$L__BB0_3;
	ld.global.nc.f32 	%f1655, [%rd1];
$L__BB0_3:
	mov.u32 	%r26, %tid.z;
	mov.u32 	%r27, %tid.x;
	mul.lo.s32 	%r28, %r27, 144;
	mad.lo.s32 	%r29, %r26, 288, %r28;
	shl.b32 	%r30, %r29, 2;
	mov.u32 	%r31, _ZZ24default_function_kernel0E15pad_temp_shared;
	add.s32 	%r4, %r31, %r30;
	st.shared.f32 	[%r4], %f1655;
	mov.f32 	%f1656, 0f00000000;
	not.pred 	%p16, %p1;
	@%p16 bra 	$L__BB0_5;
	ld.global.nc.f32 	%f1656, [%rd1+4];
$L__BB0_5:
	st.shared.f32 	[%r4+4], %f1656;
	mov.f32 	%f1657, 0f00000000;
	@%p16 bra 	$L__BB0_7;
	ld.global.nc.f32 	%f1657, [%rd1+8];
$L__BB0_7:
	st.shared.f32 	[%r4+8], %f1657;
	mov.u32 	%r32, %ctaid.y;
	add.s32 	%r33, %r32, -1;
	setp.gt.u32 	%p18, %r33, 1;
	mov.u32 	%r34, %ctaid.x;
	setp.gt.u32 	%p19, %r34, 5;
	mov.f32 	%f1658, 0f00000000;
	or.pred  	%p20, %p18, %p19;
	@%p20 bra 	$L__BB0_9;
	ld.global.nc.f32 	%f1658, [%rd1+12];
$L__BB0_9:
	st.shared.f32 	[%r4+12], %f1658;
	mov.f32 	%f1659, 0f00000000;
	not.pred 	%p21, %p2;
	@%p21 bra 	$L__BB0_11;
	ld.global.nc.f32 	%f1659, [%rd1+56];
$L__BB0_11:
	st.shared.f32 	[%r4+16], %f1659;
	mov.f32 	%f1660, 0f00000000;
	not.pred 	%p22, %p3;
	@%p22 bra 	$L__BB0_13;
	ld.global.nc.f32 	%f1660, [%rd1+60];
$L__BB0_13:
	st.shared.f32 	[%r4+20], %f1660;
	mov.f32 	%f1661, 0f00000000;
	@%p22 bra 	$L__BB0_15;
	ld.global.nc.f32 	%f1661, [%rd1+64];
$L__BB0_15:
	st.shared.f32 	[%r4+24], %f1661;
	mov.f32 	%f1662, 0f00000000;
	not.pred 	%p24, %p4;
	@%p24 bra 	$L__BB0_17;
	ld.global.nc.f32 	%f1662, [%rd1+68];
$L__BB0_17:
	st.shared.f32 	[%r4+28], %f1662;
	mov.f32 	%f1663, 0f00000000;
	@%p21 bra 	$L__BB0_19;
	ld.global.nc.f32 	%f1663, [%rd1+112];
$L__BB0_19:
	st.shared.f32 	[%r4+32], %f1663;
	mov.f32 	%f1664, 0f00000000;
	@%p22 bra 	$L__BB0_21;
	ld.global.nc.f32 	%f1664, [%rd1+116];
$L__BB0_21:
	st.shared.f32 	[%r4+36], %f1664;
	mov.f32 	%f1665, 0f00000000;
	@%p22 bra 	$L__BB0_23;
	ld.global.nc.f32 	%f1665, [%rd1+120];
$L__BB0_23:
	st.shared.f32 	[%r4+40], %f1665;
	mov.f32 	%f1666, 0f00000000;
	@%p24 bra 	$L__BB0_25;
	ld.global.nc.f32 	%f1666, [%rd1+124];
$L__BB0_25:
	st.shared.f32 	[%r4+44], %f1666;
	mov.f32 	%f1667, 0f00000000;
	@%p21 bra 	$L__BB0_27;
	ld.global.nc.f32 	%f1667, [%rd1+168];
$L__BB0_27:
	st.shared.f32 	[%r4+48], %f1667;
	mov.f32 	%f1668, 0f00000000;
	@%p22 bra 	$L__BB0_29;
	ld.global.nc.f32 	%f1668, [%rd1+172];
$L__BB0_29:
	st.shared.f32 	[%r4+52], %f1668;
	mov.f32 	%f1669, 0f00000000;
	@%p22 bra 	$L__BB0_31;
	ld.global.nc.f32 	%f1669, [%rd1+176];
$L__BB0_31:
	st.shared.f32 	[%r4+56], %f1669;
	mov.f32 	%f1670, 0f00000000;
	@%p24 bra 	$L__BB0_33;
	ld.global.nc.f32 	%f1670, [%rd1+180];
$L__BB0_33:
	st.shared.f32 	[%r4+60], %f1670;
	mov.f32 	%f1671, 0f00000000;
	@%p21 bra 	$L__BB0_35;
	ld.global.nc.f32 	%f1671, [%rd1+224];
$L__BB0_35:
	st.shared.f32 	[%r4+64], %f1671;
	mov.f32 	%f1672, 0f00000000;
	@%p22 bra 	$L__BB0_37;
	ld.global.nc.f32 	%f1672, [%rd1+228];
$L__BB0_37:
	st.shared.f32 	[%r4+68], %f1672;
	mov.f32 	%f1673, 0f00000000;
	@%p22 bra 	$L__BB0_39;
	ld.global.nc.f32 	%f1673, [%rd1+232];
$L__BB0_39:
	st.shared.f32 	[%r4+72], %f1673;
	mov.f32 	%f1674, 0f00000000;
	@%p24 bra 	$L__BB0_41;
	ld.global.nc.f32 	%f1674, [%rd1+236];
$L__BB0_41:
	st.shared.f32 	[%r4+76], %f1674;
	mov.f32 	%f1675, 0f00000000;
	@%p21 bra 	$L__BB0_43;
	ld.global.nc.f32 	%f1675, [%rd1+280];
$L__BB0_43:
	st.shared.f32 	[%r4+80], %f1675;
	mov.f32 	%f1676, 0f00000000;
	@%p22 bra 	$L__BB0_45;
	ld.global.nc.f32 	%f1676, [%rd1+284];
$L__BB0_45:
	st.shared.f32 	[%r4+84], %f1676;
	mov.f32 	%f1677, 0f00000000;
	@%p22 bra 	$L__BB0_47;
	ld.global.nc.f32 	%f1677, [%rd1+288];
$L__BB0_47:
	st.shared.f32 	[%r4+88], %f1677;
	mov.f32 	%f1678, 0f00000000;
	@%p24 bra 	$L__BB0_49;
	ld.global.nc.f32 	%f1678, [%rd1+292];
$L__BB0_49:
	st.shared.f32 	[%r4+92], %f1678;
	mov.f32 	%f1679, 0f00000000;
	@%p21 bra 	$L__BB0_51;
	ld.global.nc.f32 	%f1679, [%rd1+336];
$L__BB0_51:
	st.shared.f32 	[%r4+96], %f1679;
	mov.f32 	%f1680, 0f00000000;
	@%p22 bra 	$L__BB0_53;
	ld.global.nc.f32 	%f1680, [%rd1+340];
$L__BB0_53:
	st.shared.f32 	[%r4+100], %f1680;
	mov.f32 	%f1681, 0f00000000;
	@%p22 bra 	$L__BB0_55;
	ld.global.nc.f32 	%f1681, [%rd1+344];
$L__BB0_55:
	st.shared.f32 	[%r4+104], %f1681;
	mov.f32 	%f1682, 0f00000000;
	@%p24 bra 	$L__BB0_57;
	ld.global.nc.f32 	%f1682, [%rd1+348];
$L__BB0_57:
	st.shared.f32 	[%r4+108], %f1682;
	mov.f32 	%f1683, 0f00000000;
	@%p21 bra 	$L__BB0_59;
	ld.global.nc.f32 	%f1683, [%rd1+392];
$L__BB0_59:
	st.shared.f32 	[%r4+112], %f1683;
	mov.f32 	%f1684, 0f00000000;
	@%p22 bra 	$L__BB0_61;
	ld.global.nc.f32 	%f1684, [%rd1+396];
$L__BB0_61:
	st.shared.f32 	[%r4+116], %f1684;
	mov.f32 	%f1685, 0f00000000;
	@%p22 bra 	$L__BB0_63;
	ld.global.nc.f32 	%f1685, [%rd1+400];
$L__BB0_63:
	st.shared.f32 	[%r4+120], %f1685;
	mov.f32 	%f1686, 0f00000000;
	@%p24 bra 	$L__BB0_65;
	ld.global.nc.f32 	%f1686, [%rd1+404];
$L__BB0_65:
	st.shared.f32 	[%r4+124], %f1686;
	mov.u32 	%r36, %ctaid.y;
	setp.ne.s32 	%p49, %r36, 0;
	mov.u32 	%r37, %ctaid.x;
	add.s32 	%r39, %r37, -1;
	setp.gt.u32 	%p50, %r39, 6;
	mov.f32 	%f1687, 0f00000000;
	or.pred  	%p51, %p49, %p50;
	@%p51 bra 	$L__BB0_67;
	ld.global.nc.f32 	%f1687, [%rd1+448];
$L__BB0_67:
	st.shared.f32 	[%r4+128], %f1687;
	mov.u32 	%r40, %ctaid.y;
	setp.eq.s32 	%p52, %r40, 0;
	mov.u32 	%r41, %ctaid.x;
	setp.lt.u32 	%p53, %r41, 7;
	and.pred  	%p6, %p52, %p53;
	mov.f32 	%f1688, 0f00000000;
	not.pred 	%p54, %p6;
	@%p54 bra 	$L__BB0_69;
	ld.global.nc.f32 	%f1688, [%rd1+452];
$L__BB0_69:
	st.shared.f32 	[%r4+132], %f1688;
	mov.f32 	%f1689, 0f00000000;
	@%p54 bra 	$L__BB0_71;
	ld.global.nc.f32 	%f1689, [%rd1+456];
$L__BB0_71:
	st.shared.f32 	[%r4+136], %f1689;
	mov.u32 	%r43, %ctaid.y;
	setp.ne.s32 	%p56, %r43, 0;
	mov.u32 	%r44, %ctaid.x;
	setp.gt.u32 	%p57, %r44, 5;
	mov.f32 	%f1690, 0f00000000;
	or.pred  	%p58, %p56, %p57;
	@%p58 bra 	$L__BB0_73;
	ld.global.nc.f32 	%f1690, [%rd1+460];
$L__BB0_73:
	st.shared.f32 	[%r4+140], %f1690;
	mov.u32 	%r46, %ctaid.y;
	add.s32 	%r47, %r46, -1;
	setp.gt.u32 	%p59, %r47, 1;
	mov.u32 	%r48, %ctaid.x;
	add.s32 	%r50, %r48, -1;
	setp.gt.u32 	%p60, %r50, 6;
	mov.f32 	%f1691, 0f00000000;
	or.pred  	%p61, %p59, %p60;
	@%p61 bra 	$L__BB0_75;
	ld.global.nc.f32 	%f1691, [%rd1+784];
$L__BB0_75:
	st.shared.f32 	[%r4+144], %f1691;
	mov.f32 	%f1692, 0f00000000;
	@%p16 bra 	$L__BB0_77;
	ld.global.nc.f32 	%f1692, [%rd1+788];
$L__BB0_77:
	st.shared.f32 	[%r4+148], %f1692;
	mov.f32 	%f1693, 0f00000000;
	@%p16 bra 	$L__BB0_79;
	ld.global.nc.f32 	%f1693, [%rd1+792];
$L__BB0_79:
	st.shared.f32 	[%r4+152], %f1693;
	mov.u32 	%r51, %ctaid.y;
	add.s32 	%r52, %r51, -1;
	setp.gt.u32 	%p64, %r52, 1;
	mov.u32 	%r53, %ctaid.x;
	setp.gt.u32 	%p65, %r53, 5;
	mov.f32 	%f1694, 0f00000000;
	or.pred  	%p66, %p64, %p65;
	@%p66 bra 	$L__BB0_81;
	ld.global.nc.f32 	%f1694, [%rd1+796];
$L__BB0_81:
	st.shared.f32 	[%r4+156], %f1694;
	mov.f32 	%f1695, 0f00000000;
	@%p21 bra 	$L__BB0_83;
	ld.global.nc.f32 	%f1695, [%rd1+840];
$L__BB0_83:
	st.shared.f32 	[%r4+160], %f1695;
	mov.f32 	%f1696, 0f00000000;
	@%p22 bra 	$L__BB0_85;
	ld.global.nc.f32 	%f1696, [%rd1+844];
$L__BB0_85:
	st.shared.f32 	[%r4+164], %f1696;
	mov.f32 	%f1697, 0f00000000;
	@%p22 bra 	$L__BB0_87;
	ld.global.nc.f32 	%f1697, [%rd1+848];
$L__BB0_87:
	st.shared.f32 	[%r4+168], %f1697;
	mov.f32 	%f1698, 0f00000000;
	@%p24 bra 	$L__BB0_89;
	ld.global.nc.f32 	%f1698, [%rd1+852];
$L__BB0_89:
	st.shared.f32 	[%r4+172], %f1698;
	mov.f32 	%f1699, 0f00000000;
	@%p21 bra 	$L__BB0_91;
	ld.global.nc.f32 	%f1699, [%rd1+896];
$L__BB0_91:
	st.shared.f32 	[%r4+176], %f1699;
	mov.f32 	%f1700, 0f00000000;
	@%p22 bra 	$L__BB0_93;
	ld.global.nc.f32 	%f1700, [%rd1+900];
$L__BB0_93:
	st.shared.f32 	[%r4+180], %f1700;
	mov.f32 	%f1701, 0f00000000;
	@%p22 bra 	$L__BB0_95;
	ld.global.nc.f32 	%f1701, [%rd1+904];
$L__BB0_95:
	st.shared.f32 	[%r4+184], %f1701;
	mov.f32 	%f1702, 0f00000000;
	@%p24 bra 	$L__BB0_97;
	ld.global.nc.f32 	%f1702, [%rd1+908];
$L__BB0_97:
	st.shared.f32 	[%r4+188], %f1702;
	mov.f32 	%f1703, 0f00000000;
	@%p21 bra 	$L__BB0_99;
	ld.global.nc.f32 	%f1703, [%rd1+952];
$L__BB0_99:
	st.shared.f32 	[%r4+192], %f1703;
	mov.f32 	%f1704, 0f00000000;
	@%p22 bra 	$L__BB0_101;
	ld.global.nc.f32 	%f1704, [%rd1+956];
$L__BB0_101:
	st.shared.f32 	[%r4+196], %f1704;
	mov.f32 	%f1705, 0f00000000;
	@%p22 bra 	$L__BB0_103;
	ld.global.nc.f32 	%f1705, [%rd1+960];
$L__BB0_103:
	st.shared.f32 	[%r4+200], %f1705;
	mov.f32 	%f1706, 0f00000000;
	@%p24 bra 	$L__BB0_105;
	ld.global.nc.f32 	%f1706, [%rd1+964];
$L__BB0_105:
	st.shared.f32 	[%r4+204], %f1706;
	mov.f32 	%f1707, 0f00000000;
	@%p21 bra 	$L__BB0_107;
	ld.global.nc.f32 	%f1707, [%rd1+1008];
$L__BB0_107:
	st.shared.f32 	[%r4+208], %f1707;
	mov.f32 	%f1708, 0f00000000;
	@%p22 bra 	$L__BB0_109;
	ld.global.nc.f32 	%f1708, [%rd1+1012];
$L__BB0_109:
	st.shared.f32 	[%r4+212], %f1708;
	mov.f32 	%f1709, 0f00000000;
	@%p22 bra 	$L__BB0_111;
	ld.global.nc.f32 	%f1709, [%rd1+1016];
$L__BB0_111:
	st.shared.f32 	[%r4+216], %f1709;
	mov.f32 	%f1710, 0f00000000;
	@%p24 bra 	$L__BB0_113;
	ld.global.nc.f32 	%f1710, [%rd1+1020];
$L__BB0_113:
	st.shared.f32 	[%r4+220], %f1710;
	mov.f32 	%f1711, 0f00000000;
	@%p21 bra 	$L__BB0_115;
	ld.global.nc.f32 	%f1711, [%rd1+1064];
$L__BB0_115:
	st.shared.f32 	[%r4+224], %f1711;
	mov.f32 	%f1712, 0f00000000;
	@%p22 bra 	$L__BB0_117;
	ld.global.nc.f32 	%f1712, [%rd1+1068];
$L__BB0_117:
	st.shared.f32 	[%r4+228], %f1712;
	mov.f32 	%f1713, 0f00000000;
	@%p22 bra 	$L__BB0_119;
	ld.global.nc.f32 	%f1713, [%rd1+1072];
$L__BB0_119:
	st.shared.f32 	[%r4+232], %f1713;
	mov.f32 	%f1714, 0f00000000;
	@%p24 bra 	$L__BB0_121;
	ld.global.nc.f32 	%f1714, [%rd1+1076];
$L__BB0_121:
	st.shared.f32 	[%r4+236], %f1714;
	mov.f32 	%f1715, 0f00000000;
	@%p21 bra 	$L__BB0_123;
	ld.global.nc.f32 	%f1715, [%rd1+1120];
$L__BB0_123:
	st.shared.f32 	[%r4+240], %f1715;
	mov.f32 	%f1716, 0f00000000;
	@%p22 bra 	$L__BB0_125;
	ld.global.nc.f32 	%f1716, [%rd1+1124];
$L__BB0_125:
	st.shared.f32 	[%r4+244], %f1716;
	mov.f32 	%f1717, 0f00000000;
	@%p22 bra 	$L__BB0_127;
	ld.global.nc.f32 	%f1717, [%rd1+1128];
$L__BB0_127:
	st.shared.f32 	[%r4+248], %f1717;
	mov.f32 	%f1718, 0f00000000;
	@%p24 bra 	$L__BB0_129;
	ld.global.nc.f32 	%f1718, [%rd1+1132];
$L__BB0_129:
	st.shared.f32 	[%r4+252], %f1718;
	mov.f32 	%f1719, 0f00000000;
	@%p21 bra 	$L__BB0_131;
	ld.global.nc.f32 	%f1719, [%rd1+1176];
$L__BB0_131:
	st.shared.f32 	[%r4+256], %f1719;
	mov.f32 	%f1720, 0f00000000;
	@%p22 bra 	$L__BB0_133;
	ld.global.nc.f32 	%f1720, [%rd1+1180];
$L__BB0_133:
	st.shared.f32 	[%r4+260], %f1720;
	mov.f32 	%f1721, 0f00000000;
	@%p22 bra 	$L__BB0_135;
	ld.global.nc.f32 	%f1721, [%rd1+1184];
$L__BB0_135:
	st.shared.f32 	[%r4+264], %f1721;
	mov.f32 	%f1722, 0f00000000;
	@%p24 bra 	$L__BB0_137;
	ld.global.nc.f32 	%f1722, [%rd1+1188];
$L__BB0_137:
	st.shared.f32 	[%r4+268], %f1722;
	mov.u32 	%r55, %ctaid.y;
	setp.ne.s32 	%p95, %r55, 0;
	mov.u32 	%r56, %ctaid.x;
	add.s32 	%r58, %r56, -1;
	setp.gt.u32 	%p96, %r58, 6;
	mov.f32 	%f1723, 0f00000000;
	or.pred  	%p97, %p95, %p96;
	@%p97 bra 	$L__BB0_139;
	ld.global.nc.f32 	%f1723, [%rd1+1232];
$L__BB0_139:
	st.shared.f32 	[%r4+272], %f1723;
	mov.f32 	%f1724, 0f00000000;
	@%p54 bra 	$L__BB0_141;
	ld.global.nc.f32 	%f1724, [%rd1+1236];
$L__BB0_141:
	st.shared.f32 	[%r4+276], %f1724;
	mov.f32 	%f1725, 0f00000000;
	@%p54 bra 	$L__BB0_143;
	ld.global.nc.f32 	%f1725, [%rd1+1240];
$L__BB0_143:
	st.shared.f32 	[%r4+280], %f1725;
	mov.u32 	%r59, %ctaid.y;
	setp.ne.s32 	%p100, %r59, 0;
	mov.u32 	%r60, %ctaid.x;
	setp.gt.u32 	%p101, %r60, 5;
	mov.f32 	%f1726, 0f00000000;
	or.pred  	%p102, %p100, %p101;
	@%p102 bra 	$L__BB0_145;
	ld.global.nc.f32 	%f1726, [%rd1+1244];
$L__BB0_145:
	st.shared.f32 	[%r4+284], %f1726;
	mov.u32 	%r62, %ctaid.y;
	add.s32 	%r63, %r62, -1;
	setp.gt.u32 	%p103, %r63, 1;
	mov.u32 	%r64, %ctaid.x;
	add.s32 	%r66, %r64, -1;
	setp.gt.u32 	%p104, %r66, 6;
	mov.f32 	%f1727, 0f00000000;
	or.pred  	%p105, %p103, %p104;
	@%p105 bra 	$L__BB0_147;
	ld.global.nc.f32 	%f1727, [%rd1+1568];
$L__BB0_147:
	st.shared.f32 	[%r4+288], %f1727;
	mov.f32 	%f1728, 0f00000000;
	@%p16 bra 	$L__BB0_149;
	ld.global.nc.f32 	%f1728, [%rd1+1572];
$L__BB0_149:
	st.shared.f32 	[%r4+292], %f1728;
	mov.f32 	%f1729, 0f00000000;
	@%p16 bra 	$L__BB0_151;
	ld.global.nc.f32 	%f1729, [%rd1+1576];
$L__BB0_151:
	st.shared.f32 	[%r4+296], %f1729;
	mov.u32 	%r67, %ctaid.y;
	add.s32 	%r68, %r67, -1;
	setp.gt.u32 	%p108, %r68, 1;
	mov.u32 	%r69, %ctaid.x;
	setp.gt.u32 	%p109, %r69, 5;
	mov.f32 	%f1730, 0f00000000;
	or.pred  	%p110, %p108, %p109;
	@%p110 bra 	$L__BB0_153;
	ld.global.nc.f32 	%f1730, [%rd1+1580];
$L__BB0_153:
	st.shared.f32 	[%r4+300], %f1730;
	mov.f32 	%f1731, 0f00000000;
	@%p21 bra 	$L__BB0_155;
	ld.global.nc.f32 	%f1731, [%rd1+1624];
$L__BB0_155:
	st.shared.f32 	[%r4+304], %f1731;
	mov.f32 	%f1732, 0f00000000;
	@%p22 bra 	$L__BB0_157;
	ld.global.nc.f32 	%f1732, [%rd1+1628];
$L__BB0_157:
	st.shared.f32 	[%r4+308], %f1732;
	mov.f32 	%f1733, 0f00000000;
	@%p22 bra 	$L__BB0_159;
	ld.global.nc.f32 	%f1733, [%rd1+1632];
$L__BB0_159:
	st.shared.f32 	[%r4+312], %f1733;
	mov.f32 	%f1734, 0f00000000;
	@%p24 bra 	$L__BB0_161;
	ld.global.nc.f32 	%f1734, [%rd1+1636];
$L__BB0_161:
	st.shared.f32 	[%r4+316], %f1734;
	mov.f32 	%f1735, 0f00000000;
	@%p21 bra 	$L__BB0_163;
	ld.global.nc.f32 	%f1735, [%rd1+1680];
$L__BB0_163:
	st.shared.f32 	[%r4+320], %f1735;
	mov.f32 	%f1736, 0f00000000;
	@%p22 bra 	$L__BB0_165;
	ld.global.nc.f32 	%f1736, [%rd1+1684];
$L__BB0_165:
	st.shared.f32 	[%r4+324], %f1736;
	mov.f32 	%f1737, 0f00000000;
	@%p22 bra 	$L__BB0_167;
	ld.global.nc.f32 	%f1737, [%rd1+1688];
$L__BB0_167:
	st.shared.f32 	[%r4+328], %f1737;
	mov.f32 	%f1738, 0f00000000;
	@%p24 bra 	$L__BB0_169;
	ld.global.nc.f32 	%f1738, [%rd1+1692];
$L__BB0_169:
	st.shared.f32 	[%r4+332], %f1738;
	mov.f32 	%f1739, 0f00000000;
	@%p21 bra 	$L__BB0_171;
	ld.global.nc.f32 	%f1739, [%rd1+1736];
$L__BB0_171:
	st.shared.f32 	[%r4+336], %f1739;
	mov.f32 	%f1740, 0f00000000;
	@%p22 bra 	$L__BB0_173;
	ld.global.nc.f32 	%f1740, [%rd1+1740];
$L__BB0_173:
	st.shared.f32 	[%r4+340], %f1740;
	mov.f32 	%f1741, 0f00000000;
	@%p22 bra 	$L__BB0_175;
	ld.global.nc.f32 	%f1741, [%rd1+1744];
$L__BB0_175:
	st.shared.f32 	[%r4+344], %f1741;
	mov.f32 	%f1742, 0f00000000;
	@%p24 bra 	$L__BB0_177;
	ld.global.nc.f32 	%f1742, [%rd1+1748];
$L__BB0_177:
	st.shared.f32 	[%r4+348], %f1742;
	mov.f32 	%f1743, 0f00000000;
	@%p21 bra 	$L__BB0_179;
	ld.global.nc.f32 	%f1743, [%rd1+1792];
$L__BB0_179:
	st.shared.f32 	[%r4+352], %f1743;
	mov.f32 	%f1744, 0f00000000;
	@%p22 bra 	$L__BB0_181;
	ld.global.nc.f32 	%f1744, [%rd1+1796];
$L__BB0_181:
	st.shared.f32 	[%r4+356], %f1744;
	mov.f32 	%f1745, 0f00000000;
	@%p22 bra 	$L__BB0_183;
	ld.global.nc.f32 	%f1745, [%rd1+1800];
$L__BB0_183:
	st.shared.f32 	[%r4+360], %f1745;
	mov.f32 	%f1746, 0f00000000;
	@%p24 bra 	$L__BB0_185;
	ld.global.nc.f32 	%f1746, [%rd1+1804];
$L__BB0_185:
	st.shared.f32 	[%r4+364], %f1746;
	mov.f32 	%f1747, 0f00000000;
	@%p21 bra 	$L__BB0_187;
	ld.global.nc.f32 	%f1747, [%rd1+1848];
$L__BB0_187:
	st.shared.f32 	[%r4+368], %f1747;
	mov.f32 	%f1748, 0f00000000;
	@%p22 bra 	$L__BB0_189;
	ld.global.nc.f32 	%f1748, [%rd1+1852];
$L__BB0_189:
	st.shared.f32 	[%r4+372], %f1748;
	mov.f32 	%f1749, 0f00000000;
	@%p22 bra 	$L__BB0_191;
	ld.global.nc.f32 	%f1749, [%rd1+1856];
$L__BB0_191:
	st.shared.f32 	[%r4+376], %f1749;
	mov.f32 	%f1750, 0f00000000;
	@%p24 bra 	$L__BB0_193;
	ld.global.nc.f32 	%f1750, [%rd1+1860];
$L__BB0_193:
	st.shared.f32 	[%r4+380], %f1750;
	mov.f32 	%f1751, 0f00000000;
	@%p21 bra 	$L__BB0_195;
	ld.global.nc.f32 	%f1751, [%rd1+1904];
$L__BB0_195:
	st.shared.f32 	[%r4+384], %f1751;
	mov.f32 	%f1752, 0f00000000;
	@%p22 bra 	$L__BB0_197;
	ld.global.nc.f32 	%f1752, [%rd1+1908];
$L__BB0_197:
	st.shared.f32 	[%r4+388], %f1752;
	mov.f32 	%f1753, 0f00000000;
	@%p22 bra 	$L__BB0_199;
	ld.global.nc.f32 	%f1753, [%rd1+1912];
$L__BB0_199:
	st.shared.f32 	[%r4+392], %f1753;
	mov.f32 	%f1754, 0f00000000;
	@%p24 bra 	$L__BB0_201;
	ld.global.nc.f32 	%f1754, [%rd1+1916];
$L__BB0_201:
	st.shared.f32 	[%r4+396], %f1754;
	mov.f32 	%f1755, 0f00000000;
	@%p21 bra 	$L__BB0_203;
	ld.global.nc.f32 	%f1755, [%rd1+1960];
$L__BB0_203:
	st.shared.f32 	[%r4+400], %f1755;
	mov.f32 	%f1756, 0f00000000;
	@%p22 bra 	$L__BB0_205;
	ld.global.nc.f32 	%f1756, [%rd1+1964];
$L__BB0_205:
	st.shared.f32 	[%r4+404], %f1756;
	mov.f32 	%f1757, 0f00000000;
	@%p22 bra 	$L__BB0_207;
	ld.global.nc.f32 	%f1757, [%rd1+1968];
$L__BB0_207:
	st.shared.f32 	[%r4+408], %f1757;
	mov.f32 	%f1758, 0f00000000;
	@%p24 bra 	$L__BB0_209;
	ld.global.nc.f32 	%f1758, [%rd1+1972];
$L__BB0_209:
	st.shared.f32 	[%r4+412], %f1758;
	mov.u32 	%r71, %ctaid.y;
	setp.ne.s32 	%p139, %r71, 0;
	mov.u32 	%r72, %ctaid.x;
	add.s32 	%r74, %r72, -1;
	setp.gt.u32 	%p140, %r74, 6;
	mov.f32 	%f1759, 0f00000000;
	or.pred  	%p141, %p139, %p140;
	@%p141 bra 	$L__BB0_211;
	ld.global.nc.f32 	%f1759, [%rd1+2016];
$L__BB0_211:
	st.shared.f32 	[%r4+416], %f1759;
	mov.f32 	%f1760, 0f00000000;
	@%p54 bra 	$L__BB0_213;
	ld.global.nc.f32 	%f1760, [%rd1+2020];
$L__BB0_213:
	st.shared.f32 	[%r4+420], %f1760;
	mov.f32 	%f1761, 0f00000000;
	@%p54 bra 	$L__BB0_215;
	ld.global.nc.f32 	%f1761, [%rd1+2024];
$L__BB0_215:
	st.shared.f32 	[%r4+424], %f1761;
	mov.u32 	%r75, %ctaid.y;
	setp.ne.s32 	%p144, %r75, 0;
	mov.u32 	%r76, %ctaid.x;
	setp.gt.u32 	%p145, %r76, 5;
	mov.f32 	%f1762, 0f00000000;
	or.pred  	%p146, %p144, %p145;
	@%p146 bra 	$L__BB0_217;
	ld.global.nc.f32 	%f1762, [%rd1+2028];
$L__BB0_217:
	st.shared.f32 	[%r4+428], %f1762;
	mov.u32 	%r78, %ctaid.y;
	add.s32 	%r79, %r78, -1;
	setp.gt.u32 	%p147, %r79, 1;
	mov.u32 	%r80, %ctaid.x;
	add.s32 	%r82, %r80, -1;
	setp.gt.u32 	%p148, %r82, 6;
	mov.f32 	%f1763, 0f00000000;
	or.pred  	%p149, %p147, %p148;
	@%p149 bra 	$L__BB0_219;
	ld.global.nc.f32 	%f1763, [%rd1+2352];
$L__BB0_219:
	st.shared.f32 	[%r4+432], %f1763;
	mov.f32 	%f1764, 0f00000000;
	@%p16 bra 	$L__BB0_221;
	ld.global.nc.f32 	%f1764, [%rd1+2356];
$L__BB0_221:
	st.shared.f32 	[%r4+436], %f1764;
	mov.f32 	%f1765, 0f00000000;
	@%p16 bra 	$L__BB0_223;
	ld.global.nc.f32 	%f1765, [%rd1+2360];
$L__BB0_223:
	st.shared.f32 	[%r4+440], %f1765;
	mov.u32 	%r83, %ctaid.y;
	add.s32 	%r84, %r83, -1;
	setp.gt.u32 	%p152, %r84, 1;
	mov.u32 	%r85, %ctaid.x;
	setp.gt.u32 	%p153, %r85, 5;
	mov.f32 	%f1766, 0f00000000;
	or.pred  	%p154, %p152, %p153;
	@%p154 bra 	$L__BB0_225;
	ld.global.nc.f32 	%f1766, [%rd1+2364];
$L__BB0_225:
	st.shared.f32 	[%r4+444], %f1766;
	mov.f32 	%f1767, 0f00000000;
	@%p21 bra 	$L__BB0_227;
	ld.global.nc.f32 	%f1767, [%rd1+2408];
$L__BB0_227:
	st.shared.f32 	[%r4+448], %f1767;
	mov.f32 	%f1768, 0f00000000;
	@%p22 bra 	$L__BB0_229;
	ld.global.nc.f32 	%f1768, [%rd1+2412];
$L__BB0_229:
	st.shared.f32 	[%r4+452], %f1768;
	mov.f32 	%f1769, 0f00000000;
	@%p22 bra 	$L__BB0_231;
	ld.global.nc.f32 	%f1769, [%rd1+2416];
$L__BB0_231:
	st.shared.f32 	[%r4+456], %f1769;
	mov.f32 	%f1770, 0f00000000;
	@%p24 bra 	$L__BB0_233;
	ld.global.nc.f32 	%f1770, [%rd1+2420];
$L__BB0_233:
	st.shared.f32 	[%r4+460], %f1770;
	mov.f32 	%f1771, 0f00000000;
	@%p21 bra 	$L__BB0_235;
	ld.global.nc.f32 	%f1771, [%rd1+2464];
$L__BB0_235:
	st.shared.f32 	[%r4+464], %f1771;
	mov.f32 	%f1772, 0f00000000;
	@%p22 bra 	$L__BB0_237;
	ld.global.nc.f32 	%f1772, [%rd1+2468];
$L__BB0_237:
	st.shared.f32 	[%r4+468], %f1772;
	mov.f32 	%f1773, 0f00000000;
	@%p22 bra 	$L__BB0_239;
	ld.global.nc.f32 	%f1773, [%rd1+2472];
$L__BB0_239:
	st.shared.f32 	[%r4+472], %f1773;
	mov.f32 	%f1774, 0f00000000;
	@%p24 bra 	$L__BB0_241;
	ld.global.nc.f32 	%f1774, [%rd1+2476];
$L__BB0_241:
	st.shared.f32 	[%r4+476], %f1774;
	mov.f32 	%f1775, 0f00000000;
	@%p21 bra 	$L__BB0_243;
	ld.global.nc.f32 	%f1775, [%rd1+2520];
$L__BB0_243:
	st.shared.f32 	[%r4+480], %f1775;
	mov.f32 	%f1776, 0f00000000;
	@%p22 bra 	$L__BB0_245;
	ld.global.nc.f32 	%f1776, [%rd1+2524];
$L__BB0_245:
	st.shared.f32 	[%r4+484], %f1776;
	mov.f32 	%f1777, 0f00000000;
	@%p22 bra 	$L__BB0_247;
	ld.global.nc.f32 	%f1777, [%rd1+2528];
$L__BB0_247:
	st.shared.f32 	[%r4+488], %f1777;
	mov.f32 	%f1778, 0f00000000;
	@%p24 bra 	$L__BB0_249;
	ld.global.nc.f32 	%f1778, [%rd1+2532];
$L__BB0_249:
	st.shared.f32 	[%r4+492], %f1778;
	mov.f32 	%f1779, 0f00000000;
	@%p21 bra 	$L__BB0_251;
	ld.global.nc.f32 	%f1779, [%rd1+2576];
$L__BB0_251:
	st.shared.f32 	[%r4+496], %f1779;
	mov.f32 	%f1780, 0f00000000;
	@%p22 bra 	$L__BB0_253;
	ld.global.nc.f32 	%f1780, [%rd1+2580];
$L__BB0_253:
	st.shared.f32 	[%r4+500], %f1780;
	mov.f32 	%f1781, 0f00000000;
	@%p22 bra 	$L__BB0_255;
	ld.global.nc.f32 	%f1781, [%rd1+2584];
$L__BB0_255:
	st.shared.f32 	[%r4+504], %f1781;
	mov.f32 	%f1782, 0f00000000;
	@%p24 bra 	$L__BB0_257;
	ld.global.nc.f32 	%f1782, [%rd1+2588];
$L__BB0_257:
	st.shared.f32 	[%r4+508], %f1782;
	mov.f32 	%f1783, 0f00000000;
	@%p21 bra 	$L__BB0_259;
	ld.global.nc.f32 	%f1783, [%rd1+2632];
$L__BB0_259:
	st.shared.f32 	[%r4+512], %f1783;
	mov.f32 	%f1784, 0f00000000;
	@%p22 bra 	$L__BB0_261;
	ld.global.nc.f32 	%f1784, [%rd1+2636];
$L__BB0_261:
	st.shared.f32 	[%r4+516], %f1784;
	mov.f32 	%f1785, 0f00000000;
	@%p22 bra 	$L__BB0_263;
	ld.global.nc.f32 	%f1785, [%rd1+2640];
$L__BB0_263:
	st.shared.f32 	[%r4+520], %f1785;
	mov.f32 	%f1786, 0f00000000;
	@%p24 bra 	$L__BB0_265;
	ld.global.nc.f32 	%f1786, [%rd1+2644];
$L__BB0_265:
	st.shared.f32 	[%r4+524], %f1786;
	mov.f32 	%f1787, 0f00000000;
	@%p21 bra 	$L__BB0_267;
	ld.global.nc.f32 	%f1787, [%rd1+2688];
$L__BB0_267:
	st.shared.f32 	[%r4+528], %f1787;
	mov.f32 	%f1788, 0f00000000;
	@%p22 bra 	$L__BB0_269;
	ld.global.nc.f32 	%f1788, [%rd1+2692];
$L__BB0_269:
	st.shared.f32 	[%r4+532], %f1788;
	mov.f32 	%f1789, 0f00000000;
	@%p22 bra 	$L__BB0_271;
	ld.global.nc.f32 	%f1789, [%rd1+2696];
$L__BB0_271:
	st.shared.f32 	[%r4+536], %f1789;
	mov.f32 	%f1790, 0f00000000;
	@%p24 bra 	$L__BB0_273;
	ld.global.nc.f32 	%f1790, [%rd1+2700];
$L__BB0_273:
	st.shared.f32 	[%r4+540], %f1790;
	mov.f32 	%f1791, 0f00000000;
	@%p21 bra 	$L__BB0_275;
	ld.global.nc.f32 	%f1791, [%rd1+2744];
$L__BB0_275:
	st.shared.f32 	[%r4+544], %f1791;
	mov.f32 	%f1792, 0f00000000;
	@%p22 bra 	$L__BB0_277;
	ld.global.nc.f32 	%f1792, [%rd1+2748];
$L__BB0_277:
	st.shared.f32 	[%r4+548], %f1792;
	mov.f32 	%f1793, 0f00000000;
	@%p22 bra 	$L__BB0_279;
	ld.global.nc.f32 	%f1793, [%rd1+2752];
$L__BB0_279:
	st.shared.f32 	[%r4+552], %f1793;
	mov.f32 	%f1794, 0f00000000;
	@%p24 bra 	$L__BB0_281;
	ld.global.nc.f32 	%f1794, [%rd1+2756];
$L__BB0_281:
	st.shared.f32 	[%r4+556], %f1794;
	mov.u32 	%r87, %ctaid.y;
	setp.ne.s32 	%p183, %r87, 0;
	mov.u32 	%r88, %ctaid.x;
	add.s32 	%r90, %r88, -1;
	setp.gt.u32 	%p184, %r90, 6;
	mov.f32 	%f1795, 0f00000000;
	or.pred  	%p185, %p183, %p184;
	@%p185 bra 	$L__BB0_283;
	ld.global.nc.f32 	%f1795, [%rd1+2800];
$L__BB0_283:
	st.shared.f32 	[%r4+560], %f1795;
	mov.f32 	%f1796, 0f00000000;
	@%p54 bra 	$L__BB0_285;
	ld.global.nc.f32 	%f1796, [%rd1+2804];
$L__BB0_285:
	st.shared.f32 	[%r4+564], %f1796;
	mov.f32 	%f1797, 0f00000000;
	@%p54 bra 	$L__BB0_287;
	ld.global.nc.f32 	%f1797, [%rd1+2808];
$L__BB0_287:
	st.shared.f32 	[%r4+568], %f1797;
	mov.u32 	%r91, %ctaid.y;
	setp.ne.s32 	%p188, %r91, 0;
	mov.u32 	%r92, %ctaid.x;
	setp.gt.u32 	%p189, %r92, 5;
	mov.f32 	%f1798, 0f00000000;
	or.pred  	%p190, %p188, %p189;
	@%p190 bra 	$L__BB0_289;
	ld.global.nc.f32 	%f1798, [%rd1+2812];
$L__BB0_289:
	ld.param.u64 	%rd14, [default_function_kernel0_param_1];
	st.shared.f32 	[%r4+572], %f1798;
	mov.u32 	%r95, %ctaid.z;
	mul.lo.s32 	%r96, %r2, 576;
	mad.lo.s32 	%r97, %r95, 2304, %r96;
	mul.lo.s32 	%r98, %r3, 144;
	add.s32 	%r99, %r97, %r98;
	mad.lo.s32 	%r100, %r125, 288, %r99;
	cvta.to.global.u64 	%rd7, %rd14;
	mul.wide.u32 	%rd8, %r100, 4;
	add.s64 	%rd9, %rd7, %rd8;
	ld.global.nc.f32 	%f455, [%rd9];
	mov.u32 	%r101, %tid.z;
	mad.lo.s32 	%r102, %r101, 288, %r98;
	shl.b32 	%r103, %r102, 2;
	mov.u32 	%r104, _ZZ24default_function_kernel0E13kernel_shared;
	add.s32 	%r105, %r104, %r103;
	st.shared.f32 	[%r105], %f455;
	ld.global.nc.f32 	%f456, [%rd9+4];
	st.shared.f32 	[%r105+4], %f456;
	ld.global.nc.f32 	%f457, [%rd9+8];
	st.shared.f32 	[%r105+8], %f457;
	ld.global.nc.f32 	%f458, [%rd9+12];
	st.shared.f32 	[%r105+12], %f458;
	ld.global.nc.f32 	%f459, [%rd9+16];
	st.shared.f32 	[%r105+16], %f459;
	ld.global.nc.f32 	%f460, [%rd9+20];
	st.shared.f32 	[%r105+20], %f460;
	ld.global.nc.f32 	%f461, [%rd9+24];
	st.shared.f32 	[%r105+24], %f461;
	ld.global.nc.f32 	%f462, [%rd9+28];
	st.shared.f32 	[%r105+28], %f462;
	ld.global.nc.f32 	%f463, [%rd9+32];
	st.shared.f32 	[%r105+32], %f463;
	ld.global.nc.f32 	%f464, [%rd9+36];
	st.shared.f32 	[%r105+36], %f464;
	ld.global.nc.f32 	%f465, [%rd9+40];
	st.shared.f32 	[%r105+40], %f465;
	ld.global.nc.f32 	%f466, [%rd9+44];
	st.shared.f32 	[%r105+44], %f466;
	ld.global.nc.f32 	%f467, [%rd9+48];
	st.shared.f32 	[%r105+48], %f467;
	ld.global.nc.f32 	%f468, [%rd9+52];
	st.shared.f32 	[%r105+52], %f468;
	ld.global.nc.f32 	%f469, [%rd9+56];
	st.shared.f32 	[%r105+56], %f469;
	ld.global.nc.f32 	%f470, [%rd9+60];
	st.shared.f32 	[%r105+60], %f470;
	ld.global.nc.f32 	%f471, [%rd9+64];
	st.shared.f32 	[%r105+64], %f471;
	ld.global.nc.f32 	%f472, [%rd9+68];
	st.shared.f32 	[%r105+68], %f472;
	ld.global.nc.f32 	%f473, [%rd9+72];
	st.shared.f32 	[%r105+72], %f473;
	ld.global.nc.f32 	%f474, [%rd9+76];
	st.shared.f32 	[%r105+76], %f474;
	ld.global.nc.f32 	%f475, [%rd9+80];
	st.shared.f32 	[%r105+80], %f475;
	ld.global.nc.f32 	%f476, [%rd9+84];
	st.shared.f32 	[%r105+84], %f476;
	ld.global.nc.f32 	%f477, [%rd9+88];
	st.shared.f32 	[%r105+88], %f477;
	ld.global.nc.f32 	%f478, [%rd9+92];
	st.shared.f32 	[%r105+92], %f478;
	ld.global.nc.f32 	%f479, [%rd9+96];
	st.shared.f32 	[%r105+96], %f479;
	ld.global.nc.f32 	%f480, [%rd9+100];
	st.shared.f32 	[%r105+100], %f480;
	ld.global.nc.f32 	%f481, [%rd9+104];
	st.shared.f32 	[%r105+104], %f481;
	ld.global.nc.f32 	%f482, [%rd9+108];
	st.shared.f32 	[%r105+108], %f482;
	ld.global.nc.f32 	%f483, [%rd9+112];
	st.shared.f32 	[%r105+112], %f483;
	ld.global.nc.f32 	%f484, [%rd9+116];
	st.shared.f32 	[%r105+116], %f484;
	ld.global.nc.f32 	%f485, [%rd9+120];
	st.shared.f32 	[%r105+120], %f485;
	ld.global.nc.f32 	%f486, [%rd9+124];
	st.shared.f32 	[%r105+124], %f486;
	ld.global.nc.f32 	%f487, [%rd9+128];
	st.shared.f32 	[%r105+128], %f487;
	ld.global.nc.f32 	%f488, [%rd9+132];
	st.shared.f32 	[%r105+132], %f488;
	ld.global.nc.f32 	%f489, [%rd9+136];
	st.shared.f32 	[%r105+136], %f489;
	ld.global.nc.f32 	%f490, [%rd9+140];
	st.shared.f32 	[%r105+140], %f490;
	ld.global.nc.f32 	%f491, [%rd9+144];
	st.shared.f32 	[%r105+144], %f491;
	ld.global.nc.f32 	%f492, [%rd9+148];
	st.shared.f32 	[%r105+148], %f492;
	ld.global.nc.f32 	%f493, [%rd9+152];
	st.shared.f32 	[%r105+152], %f493;
	ld.global.nc.f32 	%f494, [%rd9+156];
	st.shared.f32 	[%r105+156], %f494;
	ld.global.nc.f32 	%f495, [%rd9+160];
	st.shared.f32 	[%r105+160], %f495;
	ld.global.nc.f32 	%f496, [%rd9+164];
	st.shared.f32 	[%r105+164], %f496;
	ld.global.nc.f32 	%f497, [%rd9+168];
	st.shared.f32 	[%r105+168], %f497;
	ld.global.nc.f32 	%f498, [%rd9+172];
	st.shared.f32 	[%r105+172], %f498;
	ld.global.nc.f32 	%f499, [%rd9+176];
	st.shared.f32 	[%r105+176], %f499;
	ld.global.nc.f32 	%f500, [%rd9+180];
	st.shared.f32 	[%r105+180], %f500;
	ld.global.nc.f32 	%f501, [%rd9+184];
	st.shared.f32 	[%r105+184], %f501;
	ld.global.nc.f32 	%f502, [%rd9+188];
	st.shared.f32 	[%r105+188], %f502;
	ld.global.nc.f32 	%f503, [%rd9+192];
	st.shared.f32 	[%r105+192], %f503;
	ld.global.nc.f32 	%f504, [%rd9+196];
	st.shared.f32 	[%r105+196], %f504;
	ld.global.nc.f32 	%f505, [%rd9+200];
	st.shared.f32 	[%r105+200], %f505;
	ld.global.nc.f32 	%f506, [%rd9+204];
	st.shared.f32 	[%r105+204], %f506;
	ld.global.nc.f32 	%f507, [%rd9+208];
	st.shared.f32 	[%r105+208], %f507;
	ld.global.nc.f32 	%f508, [%rd9+212];
	st.shared.f32 	[%r105+212], %f508;
	ld.global.nc.f32 	%f509, [%rd9+216];
	st.shared.f32 	[%r105+216], %f509;
	ld.global.nc.f32 	%f510, [%rd9+220];
	st.shared.f32 	[%r105+220], %f510;
	ld.global.nc.f32 	%f511, [%rd9+224];
	st.shared.f32 	[%r105+224], %f511;
	ld.global.nc.f32 	%f512, [%rd9+228];
	st.shared.f32 	[%r105+228], %f512;
	ld.global.nc.f32 	%f513, [%rd9+232];
	st.shared.f32 	[%r105+232], %f513;
	ld.global.nc.f32 	%f514, [%rd9+236];
	st.shared.f32 	[%r105+236], %f514;
	ld.global.nc.f32 	%f515, [%rd9+240];
	st.shared.f32 	[%r105+240], %f515;
	ld.global.nc.f32 	%f516, [%rd9+244];
	st.shared.f32 	[%r105+244], %f516;
	ld.global.nc.f32 	%f517, [%rd9+248];
	st.shared.f32 	[%r105+248], %f517;
	ld.global.nc.f32 	%f518, [%rd9+252];
	st.shared.f32 	[%r105+252], %f518;
	ld.global.nc.f32 	%f519, [%rd9+256];
	st.shared.f32 	[%r105+256], %f519;
	ld.global.nc.f32 	%f520, [%rd9+260];
	st.shared.f32 	[%r105+260], %f520;
	ld.global.nc.f32 	%f521, [%rd9+264];
	st.shared.f32 	[%r105+264], %f521;
	ld.global.nc.f32 	%f522, [%rd9+268];
	st.shared.f32 	[%r105+268], %f522;
	ld.global.nc.f32 	%f523, [%rd9+272];
	st.shared.f32 	[%r105+272], %f523;
	ld.global.nc.f32 	%f524, [%rd9+276];
	st.shared.f32 	[%r105+276], %f524;
	ld.global.nc.f32 	%f525, [%rd9+280];
	st.shared.f32 	[%r105+280], %f525;
	ld.global.nc.f32 	%f526, [%rd9+284];
	st.shared.f32 	[%r105+284], %f526;
	ld.global.nc.f32 	%f527, [%rd9+288];
	st.shared.f32 	[%r105+288], %f527;
	ld.global.nc.f32 	%f528, [%rd9+292];
	st.shared.f32 	[%r105+292], %f528;
	ld.global.nc.f32 	%f529, [%rd9+296];
	st.shared.f32 	[%r105+296], %f529;
	ld.global.nc.f32 	%f530, [%rd9+300];
	st.shared.f32 	[%r105+300], %f530;
	ld.global.nc.f32 	%f531, [%rd9+304];
	st.shared.f32 	[%r105+304], %f531;
	ld.global.nc.f32 	%f532, [%rd9+308];
	st.shared.f32 	[%r105+308], %f532;
	ld.global.nc.f32 	%f533, [%rd9+312];
	st.shared.f32 	[%r105+312], %f533;
	ld.global.nc.f32 	%f534, [%rd9+316];
	st.shared.f32 	[%r105+316], %f534;
	ld.global.nc.f32 	%f535, [%rd9+320];
	st.shared.f32 	[%r105+320], %f535;
	ld.global.nc.f32 	%f536, [%rd9+324];
	st.shared.f32 	[%r105+324], %f536;
	ld.global.nc.f32 	%f537, [%rd9+328];
	st.shared.f32 	[%r105+328], %f537;
	ld.global.nc.f32 	%f538, [%rd9+332];
	st.shared.f32 	[%r105+332], %f538;
	ld.global.nc.f32 	%f539, [%rd9+336];
	st.shared.f32 	[%r105+336], %f539;
	ld.global.nc.f32 	%f540, [%rd9+340];
	st.shared.f32 	[%r105+340], %f540;
	ld.global.nc.f32 	%f541, [%rd9+344];
	st.shared.f32 	[%r105+344], %f541;
	ld.global.nc.f32 	%f542, [%rd9+348];
	st.shared.f32 	[%r105+348], %f542;
	ld.global.nc.f32 	%f543, [%rd9+352];
	st.shared.f32 	[%r105+352], %f543;
	ld.global.nc.f32 	%f544, [%rd9+356];
	st.shared.f32 	[%r105+356], %f544;
	ld.global.nc.f32 	%f545, [%rd9+360];
	st.shared.f32 	[%r105+360], %f545;
	ld.global.nc.f32 	%f546, [%rd9+364];
	st.shared.f32 	[%r105+364], %f546;
	ld.global.nc.f32 	%f547, [%rd9+368];
	st.shared.f32 	[%r105+368], %f547;
	ld.global.nc.f32 	%f548, [%rd9+372];
	st.shared.f32 	[%r105+372], %f548;
	ld.global.nc.f32 	%f549, [%rd9+376];
	st.shared.f32 	[%r105+376], %f549;
	ld.global.nc.f32 	%f550, [%rd9+380];
	st.shared.f32 	[%r105+380], %f550;
	ld.global.nc.f32 	%f551, [%rd9+384];
	st.shared.f32 	[%r105+384], %f551;
	ld.global.nc.f32 	%f552, [%rd9+388];
	st.shared.f32 	[%r105+388], %f552;
	ld.global.nc.f32 	%f553, [%rd9+392];
	st.shared.f32 	[%r105+392], %f553;
	ld.global.nc.f32 	%f554, [%rd9+396];
	st.shared.f32 	[%r105+396], %f554;
	ld.global.nc.f32 	%f555, [%rd9+400];
	st.shared.f32 	[%r105+400], %f555;
	ld.global.nc.f32 	%f556, [%rd9+404];
	st.shared.f32 	[%r105+404], %f556;
	ld.global.nc.f32 	%f557, [%rd9+408];
	st.shared.f32 	[%r105+408], %f557;
	ld.global.nc.f32 	%f558, [%rd9+412];
	st.shared.f32 	[%r105+412], %f558;
	ld.global.nc.f32 	%f559, [%rd9+416];
	st.shared.f32 	[%r105+416], %f559;
	ld.global.nc.f32 	%f560, [%rd9+420];
	st.shared.f32 	[%r105+420], %f560;
	ld.global.nc.f32 	%f561, [%rd9+424];
	st.shared.f32 	[%r105+424], %f561;
	ld.global.nc.f32 	%f562, [%rd9+428];
	st.shared.f32 	[%r105+428], %f562;
	ld.global.nc.f32 	%f563, [%rd9+432];
	st.shared.f32 	[%r105+432], %f563;
	ld.global.nc.f32 	%f564, [%rd9+436];
	st.shared.f32 	[%r105+436], %f564;
	ld.global.nc.f32 	%f565, [%rd9+440];
	st.shared.f32 	[%r105+440], %f565;
	ld.global.nc.f32 	%f566, [%rd9+444];
	st.shared.f32 	[%r105+444], %f566;
	ld.global.nc.f32 	%f567, [%rd9+448];
	st.shared.f32 	[%r105+448], %f567;
	ld.global.nc.f32 	%f568, [%rd9+452];
	st.shared.f32 	[%r105+452], %f568;
	ld.global.nc.f32 	%f569, [%rd9+456];
	st.shared.f32 	[%r105+456], %f569;
	ld.global.nc.f32 	%f570, [%rd9+460];
	st.shared.f32 	[%r105+460], %f570;
	ld.global.nc.f32 	%f571, [%rd9+464];
	st.shared.f32 	[%r105+464], %f571;
	ld.global.nc.f32 	%f572, [%rd9+468];
	st.shared.f32 	[%r105+468], %f572;
	ld.global.nc.f32 	%f573, [%rd9+472];
	st.shared.f32 	[%r105+472], %f573;
	ld.global.nc.f32 	%f574, [%rd9+476];
	st.shared.f32 	[%r105+476], %f574;
	ld.global.nc.f32 	%f575, [%rd9+480];
	st.shared.f32 	[%r105+480], %f575;
	ld.global.nc.f32 	%f576, [%rd9+484];
	st.shared.f32 	[%r105+484], %f576;
	ld.global.nc.f32 	%f577, [%rd9+488];
	st.shared.f32 	[%r105+488], %f577;
	ld.global.nc.f32 	%f578, [%rd9+492];
	st.shared.f32 	[%r105+492], %f578;
	ld.global.nc.f32 	%f579, [%rd9+496];
	st.shared.f32 	[%r105+496], %f579;
	ld.global.nc.f32 	%f580, [%rd9+500];
	st.shared.f32 	[%r105+500], %f580;
	ld.global.nc.f32 	%f581, [%rd9+504];
	st.shared.f32 	[%r105+504], %f581;
	ld.global.nc.f32 	%f582, [%rd9+508];
	st.shared.f32 	[%r105+508], %f582;
	ld.global.nc.f32 	%f583, [%rd9+512];
	st.shared.f32 	[%r105+512], %f583;
	ld.global.nc.f32 	%f584, [%rd9+516];
	st.shared.f32 	[%r105+516], %f584;
	ld.global.nc.f32 	%f585, [%rd9+520];
	st.shared.f32 	[%r105+520], %f585;
	ld.global.nc.f32 	%f586, [%rd9+524];
	st.shared.f32 	[%r105+524], %f586;
	ld.global.nc.f32 	%f587, [%rd9+528];
	st.shared.f32 	[%r105+528], %f587;
	ld.global.nc.f32 	%f588, [%rd9+532];
	st.shared.f32 	[%r105+532], %f588;
	ld.global.nc.f32 	%f589, [%rd9+536];
	st.shared.f32 	[%r105+536], %f589;
	ld.global.nc.f32 	%f590, [%rd9+540];
	st.shared.f32 	[%r105+540], %f590;
	ld.global.nc.f32 	%f591, [%rd9+544];
	st.shared.f32 	[%r105+544], %f591;
	ld.global.nc.f32 	%f592, [%rd9+548];
	st.shared.f32 	[%r105+548], %f592;
	ld.global.nc.f32 	%f593, [%rd9+552];
	st.shared.f32 	[%r105+552], %f593;
	ld.global.nc.f32 	%f594, [%rd9+556];
	st.shared.f32 	[%r105+556], %f594;
	ld.global.nc.f32 	%f595, [%rd9+560];
	st.shared.f32 	[%r105+560], %f595;
	ld.global.nc.f32 	%f596, [%rd9+564];
	st.shared.f32 	[%r105+564], %f596;
	ld.global.nc.f32 	%f597, [%rd9+568];
	st.shared.f32 	[%r105+568], %f597;
	ld.global.nc.f32 	%f598, [%rd9+572];
	st.shared.f32 	[%r105+572], %f598;
	bar.sync 	0;
	mov.b32 	%r126, 0;
$L__BB0_290:
	mov.u32 	%r6, %tid.x;
	add.s32 	%r106, %r126, %r6;
	shl.b32 	%r107, %r106, 2;
	mov.u32 	%r108, _ZZ24default_function_kernel0E15pad_temp_shared;
	add.s32 	%r109, %r108, %r107;
	ld.shared.f32 	%f599, [%r109];
	ld.shared.f32 	%f600, [%r109+16];
	ld.shared.f32 	%f601, [%r109+32];
	ld.shared.f32 	%f602, [%r109+48];
	ld.shared.f32 	%f603, [%r109+64];
	ld.shared.f32 	%f604, [%r109+80];
	ld.shared.f32 	%f605, [%r109+96];
	ld.shared.f32 	%f606, [%r109+112];
	ld.shared.f32 	%f607, [%r109+128];
	ld.shared.f32 	%f608, [%r109+144];
	ld.shared.f32 	%f609, [%r109+160];
	ld.shared.f32 	%f610, [%r109+176];
	ld.shared.f32 	%f611, [%r109+192];
	ld.shared.f32 	%f612, [%r109+208];
	ld.shared.f32 	%f613, [%r109+224];
	ld.shared.f32 	%f614, [%r109+240];
	ld.shared.f32 	%f615, [%r109+256];
	ld.shared.f32 	%f616, [%r109+272];
	ld.shared.f32 	%f617, [%r109+288];
	ld.shared.f32 	%f618, [%r109+304];
	ld.shared.f32 	%f619, [%r109+320];
	ld.shared.f32 	%f620, [%r109+336];
	ld.shared.f32 	%f621, [%r109+352];
	ld.shared.f32 	%f622, [%r109+368];
	ld.shared.f32 	%f623, [%r109+384];
	ld.shared.f32 	%f624, [%r109+400];
	ld.shared.f32 	%f625, [%r109+416];
	ld.shared.f32 	%f626, [%r109+432];
	ld.shared.f32 	%f627, [%r109+448];
	ld.shared.f32 	%f628, [%r109+464];
	ld.shared.f32 	%f629, [%r109+480];
	ld.shared.f32 	%f630, [%r109+496];
	ld.shared.f32 	%f631, [%r109+512];
	ld.shared.f32 	%f632, [%r109+528];
	ld.shared.f32 	%f633, [%r109+544];
	ld.shared.f32 	%f634, [%r109+560];
	ld.shared.f32 	%f635, [%r109+576];
	ld.shared.f32 	%f636, [%r109+592];
	ld.shared.f32 	%f637, [%r109+608];
	ld.shared.f32 	%f638, [%r109+624];
	ld.shared.f32 	%f639, [%r109+640];
	ld.shared.f32 	%f640, [%r109+656];
	ld.shared.f32 	%f641, [%r109+672];
	ld.shared.f32 	%f642, [%r109+688];
	ld.shared.f32 	%f643, [%r109+704];
	ld.shared.f32 	%f644, [%r109+720];
	ld.shared.f32 	%f645, [%r109+736];
	ld.shared.f32 	%f646, [%r109+752];
	ld.shared.f32 	%f647, [%r109+768];
	ld.shared.f32 	%f648, [%r109+784];
	ld.shared.f32 	%f649, [%r109+800];
	ld.shared.f32 	%f650, [%r109+816];
	ld.shared.f32 	%f651, [%r109+832];
	ld.shared.f32 	%f652, [%r109+848];
	ld.shared.f32 	%f653, [%r109+864];
	ld.shared.f32 	%f654, [%r109+880];
	ld.shared.f32 	%f655, [%r109+896];
	ld.shared.f32 	%f656, [%r109+912];
	ld.shared.f32 	%f657, [%r109+928];
	ld.shared.f32 	%f658, [%r109+944];
	ld.shared.f32 	%f659, [%r109+960];
	ld.shared.f32 	%f660, [%r109+976];
	ld.shared.f32 	%f661, [%r109+992];
	ld.shared.f32 	%f662, [%r109+1008];
	ld.shared.f32 	%f663, [%r109+1024];
	ld.shared.f32 	%f664, [%r109+1040];
	ld.shared.f32 	%f665, [%r109+1056];
	ld.shared.f32 	%f666, [%r109+1072];
	ld.shared.f32 	%f667, [%r109+1088];
	ld.shared.f32 	%f668, [%r109+1104];
	ld.shared.f32 	%f669, [%r109+1120];
	ld.shared.f32 	%f670, [%r109+1136];
	ld.shared.f32 	%f671, [%r109+1152];
	ld.shared.f32 	%f672, [%r109+1168];
	ld.shared.f32 	%f673, [%r109+1184];
	ld.shared.f32 	%f674, [%r109+1200];
	ld.shared.f32 	%f675, [%r109+1216];
	ld.shared.f32 	%f676, [%r109+1232];
	ld.shared.f32 	%f677, [%r109+1248];
	ld.shared.f32 	%f678, [%r109+1264];
	ld.shared.f32 	%f679, [%r109+1280];
	ld.shared.f32 	%f680, [%r109+1296];
	ld.shared.f32 	%f681, [%r109+1312];
	ld.shared.f32 	%f682, [%r109+1328];
	ld.shared.f32 	%f683, [%r109+1344];
	ld.shared.f32 	%f684, [%r109+1360];
	ld.shared.f32 	%f685, [%r109+1376];
	ld.shared.f32 	%f686, [%r109+1392];
	ld.shared.f32 	%f687, [%r109+1408];
	ld.shared.f32 	%f688, [%r109+1424];
	ld.shared.f32 	%f689, [%r109+1440];
	ld.shared.f32 	%f690, [%r109+1456];
	ld.shared.f32 	%f691, [%r109+1472];
	ld.shared.f32 	%f692, [%r109+1488];
	ld.shared.f32 	%f693, [%r109+1504];
	ld.shared.f32 	%f694, [%r109+1520];
	ld.shared.f32 	%f695, [%r109+1536];
	ld.shared.f32 	%f696, [%r109+1552];
	ld.shared.f32 	%f697, [%r109+1568];
	ld.shared.f32 	%f698, [%r109+1584];
	ld.shared.f32 	%f699, [%r109+1600];
	ld.shared.f32 	%f700, [%r109+1616];
	ld.shared.f32 	%f701, [%r109+1632];
	ld.shared.f32 	%f702, [%r109+1648];
	ld.shared.f32 	%f703, [%r109+1664];
	ld.shared.f32 	%f704, [%r109+1680];
	ld.shared.f32 	%f705, [%r109+1696];
	ld.shared.f32 	%f706, [%r109+1712];
	ld.shared.f32 	%f707, [%r109+1728];
	ld.shared.f32 	%f708, [%r109+1744];
	ld.shared.f32 	%f709, [%r109+1760];
	ld.shared.f32 	%f710, [%r109+1776];
	ld.shared.f32 	%f711, [%r109+1792];
	ld.shared.f32 	%f712, [%r109+1808];
	ld.shared.f32 	%f713, [%r109+1824];
	ld.shared.f32 	%f714, [%r109+1840];
	ld.shared.f32 	%f715, [%r109+1856];
	ld.shared.f32 	%f716, [%r109+1872];
	ld.shared.f32 	%f717, [%r109+1888];
	ld.shared.f32 	%f718, [%r109+1904];
	ld.shared.f32 	%f719, [%r109+1920];
	ld.shared.f32 	%f720, [%r109+1936];
	ld.shared.f32 	%f721, [%r109+1952];
	ld.shared.f32 	%f722, [%r109+1968];
	ld.shared.f32 	%f723, [%r109+1984];
	ld.shared.f32 	%f724, [%r109+2000];
	ld.shared.f32 	%f725, [%r109+2016];
	ld.shared.f32 	%f726, [%r109+2032];
	ld.shared.f32 	%f727, [%r109+2048];
	ld.shared.f32 	%f728, [%r109+2064];
	ld.shared.f32 	%f729, [%r109+2080];
	ld.shared.f32 	%f730, [%r109+2096];
	ld.shared.f32 	%f731, [%r109+2112];
	ld.shared.f32 	%f732, [%r109+2128];
	ld.shared.f32 	%f733, [%r109+2144];
	ld.shared.f32 	%f734, [%r109+2160];
	ld.shared.f32 	%f735, [%r109+2176];
	ld.shared.f32 	%f736, [%r109+2192];
	ld.shared.f32 	%f737, [%r109+2208];
	ld.shared.f32 	%f738, [%r109+2224];
	ld.shared.f32 	%f739, [%r109+2240];
	ld.shared.f32 	%f740, [%r109+2256];
	ld.shared.f32 	%f741, [%r109+2272];
	ld.shared.f32 	%f742, [%r109+2288];
	ld.shared.f32 	%f743, [%r109+2304];
	ld.shared.f32 	%f744, [%r109+2320];
	ld.shared.f32 	%f745, [%r109+2336];
	ld.shared.f32 	%f746, [%r109+2352];
	ld.shared.f32 	%f747, [%r109+2368];
	ld.shared.f32 	%f748, [%r109+2384];
	ld.shared.f32 	%f749, [%r109+2400];
	ld.shared.f32 	%f750, [%r109+2416];
	ld.shared.f32 	%f751, [%r109+2432];
	ld.shared.f32 	%f752, [%r109+2448];
	ld.shared.f32 	%f753, [%r109+2464];
	ld.shared.f32 	%f754, [%r109+2480];
	ld.shared.f32 	%f755, [%r109+2496];
	ld.shared.f32 	%f756, [%r109+2512];
	ld.shared.f32 	%f757, [%r109+2528];
	ld.shared.f32 	%f758, [%r109+2544];
	ld.shared.f32 	%f759, [%r109+2560];
	ld.shared.f32 	%f760, [%r109+2576];
	ld.shared.f32 	%f761, [%r109+2592];
	ld.shared.f32 	%f762, [%r109+2608];
	ld.shared.f32 	%f763, [%r109+2624];
	ld.shared.f32 	%f764, [%r109+2640];
	ld.shared.f32 	%f765, [%r109+2656];
	ld.shared.f32 	%f766, [%r109+2672];
	ld.shared.f32 	%f767, [%r109+2688];
	ld.shared.f32 	%f768, [%r109+2704];
	ld.shared.f32 	%f769, [%r109+2720];
	ld.shared.f32 	%f770, [%r109+2736];
	ld.shared.f32 	%f771, [%r109+2752];
	ld.shared.f32 	%f772, [%r109+2768];
	ld.shared.f32 	%f773, [%r109+2784];
	ld.shared.f32 	%f774, [%r109+2800];
	ld.shared.f32 	%f775, [%r109+2816];
	ld.shared.f32 	%f776, [%r109+2832];
	ld.shared.f32 	%f777, [%r109+2848];
	ld.shared.f32 	%f778, [%r109+2864];
	ld.shared.f32 	%f779, [%r109+2880];
	ld.shared.f32 	%f780, [%r109+2896];
	ld.shared.f32 	%f781, [%r109+2912];
	ld.shared.f32 	%f782, [%r109+2928];
	ld.shared.f32 	%f783, [%r109+2944];
	ld.shared.f32 	%f784, [%r109+2960];
	ld.shared.f32 	%f785, [%r109+2976];
	ld.shared.f32 	%f786, [%r109+2992];
	ld.shared.f32 	%f787, [%r109+3008];
	ld.shared.f32 	%f788, [%r109+3024];
	ld.shared.f32 	%f789, [%r109+3040];
	ld.shared.f32 	%f790, [%r109+3056];
	ld.shared.f32 	%f791, [%r109+3072];
	ld.shared.f32 	%f792, [%r109+3088];
	ld.shared.f32 	%f793, [%r109+3104];
	ld.shared.f32 	%f794, [%r109+3120];
	ld.shared.f32 	%f795, [%r109+3136];
	ld.shared.f32 	%f796, [%r109+3152];
	ld.shared.f32 	%f797, [%r109+3168];
	ld.shared.f32 	%f798, [%r109+3184];
	ld.shared.f32 	%f799, [%r109+3200];
	ld.shared.f32 	%f800, [%r109+3216];
	ld.shared.f32 	%f801, [%r109+3232];
	ld.shared.f32 	%f802, [%r109+3248];
	ld.shared.f32 	%f803, [%r109+3264];
	ld.shared.f32 	%f804, [%r109+3280];
	ld.shared.f32 	%f805, [%r109+3296];
	ld.shared.f32 	%f806, [%r109+3312];
	ld.shared.f32 	%f807, [%r109+3328];
	ld.shared.f32 	%f808, [%r109+3344];
	ld.shared.f32 	%f809, [%r109+3360];
	ld.shared.f32 	%f810, [%r109+3376];
	ld.shared.f32 	%f811, [%r109+3392];
	ld.shared.f32 	%f812, [%r109+3408];
	ld.shared.f32 	%f813, [%r109+3424];
	ld.shared.f32 	%f814, [%r109+3440];
	ld.shared.f32 	%f815, [%r109+3456];
	ld.shared.f32 	%f816, [%r109+3472];
	ld.shared.f32 	%f817, [%r109+3488];
	ld.shared.f32 	%f818, [%r109+3504];
	ld.shared.f32 	%f819, [%r109+3520];
	ld.shared.f32 	%f820, [%r109+3536];
	ld.shared.f32 	%f821, [%r109+3552];
	ld.shared.f32 	%f822, [%r109+3568];
	ld.shared.f32 	%f823, [%r109+3584];
	ld.shared.f32 	%f824, [%r109+3600];
	ld.shared.f32 	%f825, [%r109+3616];
	ld.shared.f32 	%f826, [%r109+3632];
	ld.shared.f32 	%f827, [%r109+3648];
	ld.shared.f32 	%f828, [%r109+3664];
	ld.shared.f32 	%f829, [%r109+3680];
	ld.shared.f32 	%f830, [%r109+3696];
	ld.shared.f32 	%f831, [%r109+3712];
	ld.shared.f32 	%f832, [%r109+3728];
	ld.shared.f32 	%f833, [%r109+3744];
	ld.shared.f32 	%f834, [%r109+3760];
	ld.shared.f32 	%f835, [%r109+3776];
	ld.shared.f32 	%f836, [%r109+3792];
	ld.shared.f32 	%f837, [%r109+3808];
	ld.shared.f32 	%f838, [%r109+3824];
	ld.shared.f32 	%f839, [%r109+3840];
	ld.shared.f32 	%f840, [%r109+3856];
	ld.shared.f32 	%f841, [%r109+3872];
	ld.shared.f32 	%f842, [%r109+3888];
	ld.shared.f32 	%f843, [%r109+3904];
	ld.shared.f32 	%f844, [%r109+3920];
	ld.shared.f32 	%f845, [%r109+3936];
	ld.shared.f32 	%f846, [%r109+3952];
	ld.shared.f32 	%f847, [%r109+3968];
	ld.shared.f32 	%f848, [%r109+3984];
	ld.shared.f32 	%f849, [%r109+4000];
	ld.shared.f32 	%f850, [%r109+4016];
	ld.shared.f32 	%f851, [%r109+4032];
	ld.shared.f32 	%f852, [%r109+4048];
	ld.shared.f32 	%f853, [%r109+4064];
	ld.shared.f32 	%f854, [%r109+4080];
	ld.shared.f32 	%f855, [%r109+4096];
	ld.shared.f32 	%f856, [%r109+4112];
	ld.shared.f32 	%f857, [%r109+4128];
	ld.shared.f32 	%f858, [%r109+4144];
	ld.shared.f32 	%f859, [%r109+4160];
	ld.shared.f32 	%f860, [%r109+4176];
	ld.shared.f32 	%f861, [%r109+4192];
	ld.shared.f32 	%f862, [%r109+4208];
	ld.shared.f32 	%f863, [%r109+4224];
	ld.shared.f32 	%f864, [%r109+4240];
	ld.shared.f32 	%f865, [%r109+4256];
	ld.shared.f32 	%f866, [%r109+4272];
	ld.shared.f32 	%f867, [%r109+4288];
	ld.shared.f32 	%f868, [%r109+4304];
	ld.shared.f32 	%f869, [%r109+4320];
	ld.shared.f32 	%f870, [%r109+4336];
	ld.shared.f32 	%f871, [%r109+4352];
	ld.shared.f32 	%f872, [%r109+4368];
	ld.shared.f32 	%f873, [%r109+4384];
	ld.shared.f32 	%f874, [%r109+4400];
	ld.shared.f32 	%f875, [%r109+4416];
	ld.shared.f32 	%f876, [%r109+4432];
	ld.shared.f32 	%f877, [%r109+4448];
	ld.shared.f32 	%f878, [%r109+4464];
	ld.shared.f32 	%f879, [%r109+4480];
	ld.shared.f32 	%f880, [%r109+4496];
	ld.shared.f32 	%f881, [%r109+4512];
	ld.shared.f32 	%f882, [%r109+4528];
	ld.shared.f32 	%f883, [%r109+4544];
	ld.shared.f32 	%f884, [%r109+4560];
	ld.shared.f32 	%f885, [%r109+4576];
	ld.shared.f32 	%f886, [%r109+4592];
	mov.u32 	%r110, %tid.z;
	mad.lo.s32 	%r111, %r110, 288, %r126;
	shl.b32 	%r112, %r111, 2;
	mov.u32 	%r113, _ZZ24default_function_kernel0E13kernel_shared;
	add.s32 	%r114, %r113, %r112;
	ld.shared.f32 	%f887, [%r114];
	ld.shared.f32 	%f888, [%r114+12];
	ld.shared.f32 	%f889, [%r114+24];
	ld.shared.f32 	%f890, [%r114+36];
	ld.shared.f32 	%f891, [%r114+48];
	ld.shared.f32 	%f892, [%r114+60];
	ld.shared.f32 	%f893, [%r114+72];
	ld.shared.f32 	%f894, [%r114+84];
	ld.shared.f32 	%f895, [%r114+96];
	ld.shared.f32 	%f896, [%r114+108];
	ld.shared.f32 	%f897, [%r114+120];
	ld.shared.f32 	%f898, [%r114+132];
	ld.shared.f32 	%f899, [%r114+144];
	ld.shared.f32 	%f900, [%r114+156];
	ld.shared.f32 	%f901, [%r114+168];
	ld.shared.f32 	%f902, [%r114+180];
	ld.shared.f32 	%f903, [%r114+192];
	ld.shared.f32 	%f904, [%r114+204];
	ld.shared.f32 	%f905, [%r114+216];
	ld.shared.f32 	%f906, [%r114+228];
	ld.shared.f32 	%f907, [%r114+240];
	ld.shared.f32 	%f908, [%r114+252];
	ld.shared.f32 	%f909, [%r114+264];
	ld.shared.f32 	%f910, [%r114+276];
	ld.shared.f32 	%f911, [%r114+288];
	ld.shared.f32 	%f912, [%r114+300];
	ld.shared.f32 	%f913, [%r114+312];
	ld.shared.f32 	%f914, [%r114+324];
	ld.shared.f32 	%f915, [%r114+336];
	ld.shared.f32 	%f916, [%r114+348];
	ld.shared.f32 	%f917, [%r114+360];
	ld.shared.f32 	%f918, [%r114+372];
	ld.shared.f32 	%f919, [%r114+384];
	ld.shared.f32 	%f920, [%r114+396];
	ld.shared.f32 	%f921, [%r114+408];
	ld.shared.f32 	%f922, [%r114+420];
	ld.shared.f32 	%f923, [%r114+432];
	ld.shared.f32 	%f924, [%r114+444];
	ld.shared.f32 	%f925, [%r114+456];
	ld.shared.f32 	%f926, [%r114+468];
	ld.shared.f32 	%f927, [%r114+480];
	ld.shared.f32 	%f928, [%r114+492];
	ld.shared.f32 	%f929, [%r114+504];
	ld.shared.f32 	%f930, [%r114+516];
	ld.shared.f32 	%f931, [%r114+528];
	ld.shared.f32 	%f932, [%r114+540];
	ld.shared.f32 	%f933, [%r114+552];
	ld.shared.f32 	%f934, [%r114+564];
	ld.shared.f32 	%f935, [%r114+576];
	ld.shared.f32 	%f936, [%r114+588];
	ld.shared.f32 	%f937, [%r114+600];
	ld.shared.f32 	%f938, [%r114+612];
	ld.shared.f32 	%f939, [%r114+624];
	ld.shared.f32 	%f940, [%r114+636];
	ld.shared.f32 	%f941, [%r114+648];
	ld.shared.f32 	%f942, [%r114+660];
	ld.shared.f32 	%f943, [%r114+672];
	ld.shared.f32 	%f944, [%r114+684];
	ld.shared.f32 	%f945, [%r114+696];
	ld.shared.f32 	%f946, [%r114+708];
	ld.shared.f32 	%f947, [%r114+720];
	ld.shared.f32 	%f948, [%r114+732];
	ld.shared.f32 	%f949, [%r114+744];
	ld.shared.f32 	%f950, [%r114+756];
	ld.shared.f32 	%f951, [%r114+768];
	ld.shared.f32 	%f952, [%r114+780];
	ld.shared.f32 	%f953, [%r114+792];
	ld.shared.f32 	%f954, [%r114+804];
	ld.shared.f32 	%f955, [%r114+816];
	ld.shared.f32 	%f956, [%r114+828];
	ld.shared.f32 	%f957, [%r114+840];
	ld.shared.f32 	%f958, [%r114+852];
	ld.shared.f32 	%f959, [%r114+864];
	ld.shared.f32 	%f960, [%r114+876];
	ld.shared.f32 	%f961, [%r114+888];
	ld.shared.f32 	%f962, [%r114+900];
	ld.shared.f32 	%f963, [%r114+912];
	ld.shared.f32 	%f964, [%r114+924];
	ld.shared.f32 	%f965, [%r114+936];
	ld.shared.f32 	%f966, [%r114+948];
	ld.shared.f32 	%f967, [%r114+960];
	ld.shared.f32 	%f968, [%r114+972];
	ld.shared.f32 	%f969, [%r114+984];
	ld.shared.f32 	%f970, [%r114+996];
	ld.shared.f32 	%f971, [%r114+1008];
	ld.shared.f32 	%f972, [%r114+1020];
	ld.shared.f32 	%f973, [%r114+1032];
	ld.shared.f32 	%f974, [%r114+1044];
	ld.shared.f32 	%f975, [%r114+1056];
	ld.shared.f32 	%f976, [%r114+1068];
	ld.shared.f32 	%f977, [%r114+1080];
	ld.shared.f32 	%f978, [%r114+1092];
	ld.shared.f32 	%f979, [%r114+1104];
	ld.shared.f32 	%f980, [%r114+1116];
	ld.shared.f32 	%f981, [%r114+1128];
	ld.shared.f32 	%f982, [%r114+1140];
	fma.rn.f32 	%f983, %f599, %f887, %f1799;
	fma.rn.f32 	%f984, %f600, %f887, %f1800;
	fma.rn.f32 	%f985, %f601, %f887, %f1801;
	fma.rn.f32 	%f986, %f602, %f887, %f1802;
	fma.rn.f32 	%f987, %f603, %f887, %f1803;
	fma.rn.f32 	%f988, %f604, %f887, %f1804;
	fma.rn.f32 	%f989, %f605, %f887, %f1805;
	fma.rn.f32 	%f990, %f600, %f888, %f983;
	fma.rn.f32 	%f991, %f601, %f888, %f984;
	fma.rn.f32 	%f992, %f602, %f888, %f985;
	fma.rn.f32 	%f993, %f603, %f888, %f986;
	fma.rn.f32 	%f994, %f604, %f888, %f987;
	fma.rn.f32 	%f995, %f605, %f888, %f988;
	fma.rn.f32 	%f996, %f606, %f888, %f989;
	fma.rn.f32 	%f997, %f601, %f889, %f990;
	fma.rn.f32 	%f998, %f602, %f889, %f991;
	fma.rn.f32 	%f999, %f603, %f889, %f992;
	fma.rn.f32 	%f1000, %f604, %f889, %f993;
	fma.rn.f32 	%f1001, %f605, %f889, %f994;
	fma.rn.f32 	%f1002, %f606, %f889, %f995;
	fma.rn.f32 	%f1003, %f607, %f889, %f996;
	fma.rn.f32 	%f1004, %f608, %f890, %f997;
	fma.rn.f32 	%f1005, %f609, %f890, %f998;
	fma.rn.f32 	%f1006, %f610, %f890, %f999;
	fma.rn.f32 	%f1007, %f611, %f890, %f1000;
	fma.rn.f32 	%f1008, %f612, %f890, %f1001;
	fma.rn.f32 	%f1009, %f613, %f890, %f1002;
	fma.rn.f32 	%f1010, %f614, %f890, %f1003;
	fma.rn.f32 	%f1011, %f609, %f891, %f1004;
	fma.rn.f32 	%f1012, %f610, %f891, %f1005;
	fma.rn.f32 	%f1013, %f611, %f891, %f1006;
	fma.rn.f32 	%f1014, %f612, %f891, %f1007;
	fma.rn.f32 	%f1015, %f613, %f891, %f1008;
	fma.rn.f32 	%f1016, %f614, %f891, %f1009;
	fma.rn.f32 	%f1017, %f615, %f891, %f1010;
	fma.rn.f32 	%f1018, %f610, %f892, %f1011;
	fma.rn.f32 	%f1019, %f611, %f892, %f1012;
	fma.rn.f32 	%f1020, %f612, %f892, %f1013;
	fma.rn.f32 	%f1021, %f613, %f892, %f1014;
	fma.rn.f32 	%f1022, %f614, %f892, %f1015;
	fma.rn.f32 	%f1023, %f615, %f892, %f1016;
	fma.rn.f32 	%f1024, %f616, %f892, %f1017;
	fma.rn.f32 	%f1025, %f617, %f893, %f1018;
	fma.rn.f32 	%f1026, %f618, %f893, %f1019;
	fma.rn.f32 	%f1027, %f619, %f893, %f1020;
	fma.rn.f32 	%f1028, %f620, %f893, %f1021;
	fma.rn.f32 	%f1029, %f621, %f893, %f1022;
	fma.rn.f32 	%f1030, %f622, %f893, %f1023;
	fma.rn.f32 	%f1031, %f623, %f893, %f1024;
	fma.rn.f32 	%f1032, %f618, %f894, %f1025;
	fma.rn.f32 	%f1033, %f619, %f894, %f1026;
	fma.rn.f32 	%f1034, %f620, %f894, %f1027;
	fma.rn.f32 	%f1035, %f621, %f894, %f1028;
	fma.rn.f32 	%f1036, %f622, %f894, %f1029;
	fma.rn.f32 	%f1037, %f623, %f894, %f1030;
	fma.rn.f32 	%f1038, %f624, %f894, %f1031;
	fma.rn.f32 	%f1039, %f619, %f895, %f1032;
	fma.rn.f32 	%f1040, %f620, %f895, %f1033;
	fma.rn.f32 	%f1041, %f621, %f895, %f1034;
	fma.rn.f32 	%f1042, %f622, %f895, %f1035;
	fma.rn.f32 	%f1043, %f623, %f895, %f1036;
	fma.rn.f32 	%f1044, %f624, %f895, %f1037;
	fma.rn.f32 	%f1045, %f625, %f895, %f1038;
	fma.rn.f32 	%f1046, %f626, %f896, %f1039;
	fma.rn.f32 	%f1047, %f627, %f896, %f1040;
	fma.rn.f32 	%f1048, %f628, %f896, %f1041;
	fma.rn.f32 	%f1049, %f629, %f896, %f1042;
	fma.rn.f32 	%f1050, %f630, %f896, %f1043;
	fma.rn.f32 	%f1051, %f631, %f896, %f1044;
	fma.rn.f32 	%f1052, %f632, %f896, %f1045;
	fma.rn.f32 	%f1053, %f627, %f897, %f1046;
	fma.rn.f32 	%f1054, %f628, %f897, %f1047;
	fma.rn.f32 	%f1055, %f629, %f897, %f1048;
	fma.rn.f32 	%f1056, %f630, %f897, %f1049;
	fma.rn.f32 	%f1057, %f631, %f897, %f1050;
	fma.rn.f32 	%f1058, %f632, %f897, %f1051;
	fma.rn.f32 	%f1059, %f633, %f897, %f1052;
	fma.rn.f32 	%f1060, %f628, %f898, %f1053;
	fma.rn.f32 	%f1061, %f629, %f898, %f1054;
	fma.rn.f32 	%f1062, %f630, %f898, %f1055;
	fma.rn.f32 	%f1063, %f631, %f898, %f1056;
	fma.rn.f32 	%f1064, %f632, %f898, %f1057;
	fma.rn.f32 	%f1065, %f633, %f898, %f1058;
	fma.rn.f32 	%f1066, %f634, %f898, %f1059;
	fma.rn.f32 	%f1067, %f635, %f899, %f1060;
	fma.rn.f32 	%f1068, %f636, %f899, %f1061;
	fma.rn.f32 	%f1069, %f637, %f899, %f1062;
	fma.rn.f32 	%f1070, %f638, %f899, %f1063;
	fma.rn.f32 	%f1071, %f639, %f899, %f1064;
	fma.rn.f32 	%f1072, %f640, %f899, %f1065;
	fma.rn.f32 	%f1073, %f641, %f899, %f1066;
	fma.rn.f32 	%f1074, %f636, %f900, %f1067;
	fma.rn.f32 	%f1075, %f637, %f900, %f1068;
	fma.rn.f32 	%f1076, %f638, %f900, %f1069;
	fma.rn.f32 	%f1077, %f639, %f900, %f1070;
	fma.rn.f32 	%f1078, %f640, %f900, %f1071;
	fma.rn.f32 	%f1079, %f641, %f900, %f1072;
	fma.rn.f32 	%f1080, %f642, %f900, %f1073;
	fma.rn.f32 	%f1081, %f637, %f901, %f1074;
	fma.rn.f32 	%f1082, %f638, %f901, %f1075;
	fma.rn.f32 	%f1083, %f639, %f901, %f1076;
	fma.rn.f32 	%f1084, %f640, %f901, %f1077;
	fma.rn.f32 	%f1085, %f641, %f901, %f1078;
	fma.rn.f32 	%f1086, %f642, %f901, %f1079;
	fma.rn.f32 	%f1087, %f643, %f901, %f1080;
	fma.rn.f32 	%f1088, %f644, %f902, %f1081;
	fma.rn.f32 	%f1089, %f645, %f902, %f1082;
	fma.rn.f32 	%f1090, %f646, %f902, %f1083;
	fma.rn.f32 	%f1091, %f647, %f902, %f1084;
	fma.rn.f32 	%f1092, %f648, %f902, %f1085;
	fma.rn.f32 	%f1093, %f649, %f902, %f1086;
	fma.rn.f32 	%f1094, %f650, %f902, %f1087;
	fma.rn.f32 	%f1095, %f645, %f903, %f1088;
	fma.rn.f32 	%f1096, %f646, %f903, %f1089;
	fma.rn.f32 	%f1097, %f647, %f903, %f1090;
	fma.rn.f32 	%f1098, %f648, %f903, %f1091;
	fma.rn.f32 	%f1099, %f649, %f903, %f1092;
	fma.rn.f32 	%f1100, %f650, %f903, %f1093;
	fma.rn.f32 	%f1101, %f651, %f903, %f1094;
	fma.rn.f32 	%f1102, %f646, %f904, %f1095;
	fma.rn.f32 	%f1103, %f647, %f904, %f1096;
	fma.rn.f32 	%f1104, %f648, %f904, %f1097;
	fma.rn.f32 	%f1105, %f649, %f904, %f1098;
	fma.rn.f32 	%f1106, %f650, %f904, %f1099;
	fma.rn.f32 	%f1107, %f651, %f904, %f1100;
	fma.rn.f32 	%f1108, %f652, %f904, %f1101;
	fma.rn.f32 	%f1109, %f653, %f905, %f1102;
	fma.rn.f32 	%f1110, %f654, %f905, %f1103;
	fma.rn.f32 	%f1111, %f655, %f905, %f1104;
	fma.rn.f32 	%f1112, %f656, %f905, %f1105;
	fma.rn.f32 	%f1113, %f657, %f905, %f1106;
	fma.rn.f32 	%f1114, %f658, %f905, %f1107;
	fma.rn.f32 	%f1115, %f659, %f905, %f1108;
	fma.rn.f32 	%f1116, %f654, %f906, %f1109;
	fma.rn.f32 	%f1117, %f655, %f906, %f1110;
	fma.rn.f32 	%f1118, %f656, %f906, %f1111;
	fma.rn.f32 	%f1119, %f657, %f906, %f1112;
	fma.rn.f32 	%f1120, %f658, %f906, %f1113;
	fma.rn.f32 	%f1121, %f659, %f906, %f1114;
	fma.rn.f32 	%f1122, %f660, %f906, %f1115;
	fma.rn.f32 	%f1123, %f655, %f907, %f1116;
	fma.rn.f32 	%f1124, %f656, %f907, %f1117;
	fma.rn.f32 	%f1125, %f657, %f907, %f1118;
	fma.rn.f32 	%f1126, %f658, %f907, %f1119;
	fma.rn.f32 	%f1127, %f659, %f907, %f1120;
	fma.rn.f32 	%f1128, %f660, %f907, %f1121;
	fma.rn.f32 	%f1129, %f661, %f907, %f1122;
	fma.rn.f32 	%f1130, %f662, %f908, %f1123;
	fma.rn.f32 	%f1131, %f663, %f908, %f1124;
	fma.rn.f32 	%f1132, %f664, %f908, %f1125;
	fma.rn.f32 	%f1133, %f665, %f908, %f1126;
	fma.rn.f32 	%f1134, %f666, %f908, %f1127;
	fma.rn.f32 	%f1135, %f667, %f908, %f1128;
	fma.rn.f32 	%f1136, %f668, %f908, %f1129;
	fma.rn.f32 	%f1137, %f663, %f909, %f1130;
	fma.rn.f32 	%f1138, %f664, %f909, %f1131;
	fma.rn.f32 	%f1139, %f665, %f909, %f1132;
	fma.rn.f32 	%f1140, %f666, %f909, %f1133;
	fma.rn.f32 	%f1141, %f667, %f909, %f1134;
	fma.rn.f32 	%f1142, %f668, %f909, %f1135;
	fma.rn.f32 	%f1143, %f669, %f909, %f1136;
	fma.rn.f32 	%f1144, %f664, %f910, %f1137;
	fma.rn.f32 	%f1145, %f665, %f910, %f1138;
	fma.rn.f32 	%f1146, %f666, %f910, %f1139;
	fma.rn.f32 	%f1147, %f667, %f910, %f1140;
	fma.rn.f32 	%f1148, %f668, %f910, %f1141;
	fma.rn.f32 	%f1149, %f669, %f910, %f1142;
	fma.rn.f32 	%f1150, %f670, %f910, %f1143;
	fma.rn.f32 	%f1151, %f671, %f911, %f1144;
	fma.rn.f32 	%f1152, %f672, %f911, %f1145;
	fma.rn.f32 	%f1153, %f673, %f911, %f1146;
	fma.rn.f32 	%f1154, %f674, %f911, %f1147;
	fma.rn.f32 	%f1155, %f675, %f911, %f1148;
	fma.rn.f32 	%f1156, %f676, %f911, %f1149;
	fma.rn.f32 	%f1157, %f677, %f911, %f1150;
	fma.rn.f32 	%f1158, %f672, %f912, %f1151;
	fma.rn.f32 	%f1159, %f673, %f912, %f1152;
	fma.rn.f32 	%f1160, %f674, %f912, %f1153;
	fma.rn.f32 	%f1161, %f675, %f912, %f1154;
	fma.rn.f32 	%f1162, %f676, %f912, %f1155;
	fma.rn.f32 	%f1163, %f677, %f912, %f1156;
	fma.rn.f32 	%f1164, %f678, %f912, %f1157;
	fma.rn.f32 	%f1165, %f673, %f913, %f1158;
	fma.rn.f32 	%f1166, %f674, %f913, %f1159;
	fma.rn.f32 	%f1167, %f675, %f913, %f1160;
	fma.rn.f32 	%f1168, %f676, %f913, %f1161;
	fma.rn.f32 	%f1169, %f677, %f913, %f1162;
	fma.rn.f32 	%f1170, %f678, %f913, %f1163;
	fma.rn.f32 	%f1171, %f679, %f913, %f1164;
	fma.rn.f32 	%f1172, %f680, %f914, %f1165;
	fma.rn.f32 	%f1173, %f681, %f914, %f1166;
	fma.rn.f32 	%f1174, %f682, %f914, %f1167;
	fma.rn.f32 	%f1175, %f683, %f914, %f1168;
	fma.rn.f32 	%f1176, %f684, %f914, %f1169;
	fma.rn.f32 	%f1177, %f685, %f914, %f1170;
	fma.rn.f32 	%f1178, %f686, %f914, %f1171;
	fma.rn.f32 	%f1179, %f681, %f915, %f1172;
	fma.rn.f32 	%f1180, %f682, %f915, %f1173;
	fma.rn.f32 	%f1181, %f683, %f915, %f1174;
	fma.rn.f32 	%f1182, %f684, %f915, %f1175;
	fma.rn.f32 	%f1183, %f685, %f915, %f1176;
	fma.rn.f32 	%f1184, %f686, %f915, %f1177;
	fma.rn.f32 	%f1185, %f687, %f915, %f1178;
	fma.rn.f32 	%f1186, %f682, %f916, %f1179;
	fma.rn.f32 	%f1187, %f683, %f916, %f1180;
	fma.rn.f32 	%f1188, %f684, %f916, %f1181;
	fma.rn.f32 	%f1189, %f685, %f916, %f1182;
	fma.rn.f32 	%f1190, %f686, %f916, %f1183;
	fma.rn.f32 	%f1191, %f687, %f916, %f1184;
	fma.rn.f32 	%f1192, %f688, %f916, %f1185;
	fma.rn.f32 	%f1193, %f689, %f917, %f1186;
	fma.rn.f32 	%f1194, %f690, %f917, %f1187;
	fma.rn.f32 	%f1195, %f691, %f917, %f1188;
	fma.rn.f32 	%f1196, %f692, %f917, %f1189;
	fma.rn.f32 	%f1197, %f693, %f917, %f1190;
	fma.rn.f32 	%f1198, %f694, %f917, %f1191;
	fma.rn.f32 	%f1199, %f695, %f917, %f1192;
	fma.rn.f32 	%f1200, %f690, %f918, %f1193;
	fma.rn.f32 	%f1201, %f691, %f918, %f1194;
	fma.rn.f32 	%f1202, %f692, %f918, %f1195;
	fma.rn.f32 	%f1203, %f693, %f918, %f1196;
	fma.rn.f32 	%f1204, %f694, %f918, %f1197;
	fma.rn.f32 	%f1205, %f695, %f918, %f1198;
	fma.rn.f32 	%f1206, %f696, %f918, %f1199;
	fma.rn.f32 	%f1207, %f691, %f919, %f1200;
	fma.rn.f32 	%f1208, %f692, %f919, %f1201;
	fma.rn.f32 	%f1209, %f693, %f919, %f1202;
	fma.rn.f32 	%f1210, %f694, %f919, %f1203;
	fma.rn.f32 	%f1211, %f695, %f919, %f1204;
	fma.rn.f32 	%f1212, %f696, %f919, %f1205;
	fma.rn.f32 	%f1213, %f697, %f919, %f1206;
	fma.rn.f32 	%f1214, %f698, %f920, %f1207;
	fma.rn.f32 	%f1215, %f699, %f920, %f1208;
	fma.rn.f32 	%f1216, %f700, %f920, %f1209;
	fma.rn.f32 	%f1217, %f701, %f920, %f1210;
	fma.rn.f32 	%f1218, %f702, %f920, %f1211;
	fma.rn.f32 	%f1219, %f703, %f920, %f1212;
	fma.rn.f32 	%f1220, %f704, %f920, %f1213;
	fma.rn.f32 	%f1221, %f699, %f921, %f1214;
	fma.rn.f32 	%f1222, %f700, %f921, %f1215;
	fma.rn.f32 	%f1223, %f701, %f921, %f1216;
	fma.rn.f32 	%f1224, %f702, %f921, %f1217;
	fma.rn.f32 	%f1225, %f703, %f921, %f1218;
	fma.rn.f32 	%f1226, %f704, %f921, %f1219;
	fma.rn.f32 	%f1227, %f705, %f921, %f1220;
	fma.rn.f32 	%f1228, %f700, %f922, %f1221;
	fma.rn.f32 	%f1229, %f701, %f922, %f1222;
	fma.rn.f32 	%f1230, %f702, %f922, %f1223;
	fma.rn.f32 	%f1231, %f703, %f922, %f1224;
	fma.rn.f32 	%f1232, %f704, %f922, %f1225;
	fma.rn.f32 	%f1233, %f705, %f922, %f1226;
	fma.rn.f32 	%f1234, %f706, %f922, %f1227;
	fma.rn.f32 	%f1235, %f707, %f923, %f1228;
	fma.rn.f32 	%f1236, %f708, %f923, %f1229;
	fma.rn.f32 	%f1237, %f709, %f923, %f1230;
	fma.rn.f32 	%f1238, %f710, %f923, %f1231;
	fma.rn.f32 	%f1239, %f711, %f923, %f1232;
	fma.rn.f32 	%f1240, %f712, %f923, %f1233;
	fma.rn.f32 	%f1241, %f713, %f923, %f1234;
	fma.rn.f32 	%f1242, %f708, %f924, %f1235;
	fma.rn.f32 	%f1243, %f709, %f924, %f1236;
	fma.rn.f32 	%f1244, %f710, %f924, %f1237;
	fma.rn.f32 	%f1245, %f711, %f924, %f1238;
	fma.rn.f32 	%f1246, %f712, %f924, %f1239;
	fma.rn.f32 	%f1247, %f713, %f924, %f1240;
	fma.rn.f32 	%f1248, %f714, %f924, %f1241;
	fma.rn.f32 	%f1249, %f709, %f925, %f1242;
	fma.rn.f32 	%f1250, %f710, %f925, %f1243;
	fma.rn.f32 	%f1251, %f711, %f925, %f1244;
	fma.rn.f32 	%f1252, %f712, %f925, %f1245;
	fma.rn.f32 	%f1253, %f713, %f925, %f1246;
	fma.rn.f32 	%f1254, %f714, %f925, %f1247;
	fma.rn.f32 	%f1255, %f715, %f925, %f1248;
	fma.rn.f32 	%f1256, %f716, %f926, %f1249;
	fma.rn.f32 	%f1257, %f717, %f926, %f1250;
	fma.rn.f32 	%f1258, %f718, %f926, %f1251;
	fma.rn.f32 	%f1259, %f719, %f926, %f1252;
	fma.rn.f32 	%f1260, %f720, %f926, %f1253;
	fma.rn.f32 	%f1261, %f721, %f926, %f1254;
	fma.rn.f32 	%f1262, %f722, %f926, %f1255;
	fma.rn.f32 	%f1263, %f717, %f927, %f1256;
	fma.rn.f32 	%f1264, %f718, %f927, %f1257;
	fma.rn.f32 	%f1265, %f719, %f927, %f1258;
	fma.rn.f32 	%f1266, %f720, %f927, %f1259;
	fma.rn.f32 	%f1267, %f721, %f927, %f1260;
	fma.rn.f32 	%f1268, %f722, %f927, %f1261;
	fma.rn.f32 	%f1269, %f723, %f927, %f1262;
	fma.rn.f32 	%f1270, %f718, %f928, %f1263;
	fma.rn.f32 	%f1271, %f719, %f928, %f1264;
	fma.rn.f32 	%f1272, %f720, %f928, %f1265;
	fma.rn.f32 	%f1273, %f721, %f928, %f1266;
	fma.rn.f32 	%f1274, %f722, %f928, %f1267;
	fma.rn.f32 	%f1275, %f723, %f928, %f1268;
	fma.rn.f32 	%f1276, %f724, %f928, %f1269;
	fma.rn.f32 	%f1277, %f725, %f929, %f1270;
	fma.rn.f32 	%f1278, %f726, %f929, %f1271;
	fma.rn.f32 	%f1279, %f727, %f929, %f1272;
	fma.rn.f32 	%f1280, %f728, %f929, %f1273;
	fma.rn.f32 	%f1281, %f729, %f929, %f1274;
	fma.rn.f32 	%f1282, %f730, %f929, %f1275;
	fma.rn.f32 	%f1283, %f731, %f929, %f1276;
	fma.rn.f32 	%f1284, %f726, %f930, %f1277;
	fma.rn.f32 	%f1285, %f727, %f930, %f1278;
	fma.rn.f32 	%f1286, %f728, %f930, %f1279;
	fma.rn.f32 	%f1287, %f729, %f930, %f1280;
	fma.rn.f32 	%f1288, %f730, %f930, %f1281;
	fma.rn.f32 	%f1289, %f731, %f930, %f1282;
	fma.rn.f32 	%f1290, %f732, %f930, %f1283;
	fma.rn.f32 	%f1291, %f727, %f931, %f1284;
	fma.rn.f32 	%f1292, %f728, %f931, %f1285;
	fma.rn.f32 	%f1293, %f729, %f931, %f1286;
	fma.rn.f32 	%f1294, %f730, %f931, %f1287;
	fma.rn.f32 	%f1295, %f731, %f931, %f1288;
	fma.rn.f32 	%f1296, %f732, %f931, %f1289;
	fma.rn.f32 	%f1297, %f733, %f931, %f1290;
	fma.rn.f32 	%f1298, %f734, %f932, %f1291;
	fma.rn.f32 	%f1299, %f735, %f932, %f1292;
	fma.rn.f32 	%f1300, %f736, %f932, %f1293;
	fma.rn.f32 	%f1301, %f737, %f932, %f1294;
	fma.rn.f32 	%f1302, %f738, %f932, %f1295;
	fma.rn.f32 	%f1303, %f739, %f932, %f1296;
	fma.rn.f32 	%f1304, %f740, %f932, %f1297;
	fma.rn.f32 	%f1305, %f735, %f933, %f1298;
	fma.rn.f32 	%f1306, %f736, %f933, %f1299;
	fma.rn.f32 	%f1307, %f737, %f933, %f1300;
	fma.rn.f32 	%f1308, %f738, %f933, %f1301;
	fma.rn.f32 	%f1309, %f739, %f933, %f1302;
	fma.rn.f32 	%f1310, %f740, %f933, %f1303;
	fma.rn.f32 	%f1311, %f741, %f933, %f1304;
	fma.rn.f32 	%f1312, %f736, %f934, %f1305;
	fma.rn.f32 	%f1313, %f737, %f934, %f1306;
	fma.rn.f32 	%f1314, %f738, %f934, %f1307;
	fma.rn.f32 	%f1315, %f739, %f934, %f1308;
	fma.rn.f32 	%f1316, %f740, %f934, %f1309;
	fma.rn.f32 	%f1317, %f741, %f934, %f1310;
	fma.rn.f32 	%f1318, %f742, %f934, %f1311;
	fma.rn.f32 	%f1319, %f743, %f935, %f1312;
	fma.rn.f32 	%f1320, %f744, %f935, %f1313;
	fma.rn.f32 	%f1321, %f745, %f935, %f1314;
	fma.rn.f32 	%f1322, %f746, %f935, %f1315;
	fma.rn.f32 	%f1323, %f747, %f935, %f1316;
	fma.rn.f32 	%f1324, %f748, %f935, %f1317;
	fma.rn.f32 	%f1325, %f749, %f935, %f1318;
	fma.rn.f32 	%f1326, %f744, %f936, %f1319;
	fma.rn.f32 	%f1327, %f745, %f936, %f1320;
	fma.rn.f32 	%f1328, %f746, %f936, %f1321;
	fma.rn.f32 	%f1329, %f747, %f936, %f1322;
	fma.rn.f32 	%f1330, %f748, %f936, %f1323;
	fma.rn.f32 	%f1331, %f749, %f936, %f1324;
	fma.rn.f32 	%f1332, %f750, %f936, %f1325;
	fma.rn.f32 	%f1333, %f745, %f937, %f1326;
	fma.rn.f32 	%f1334, %f746, %f937, %f1327;
	fma.rn.f32 	%f1335, %f747, %f937, %f1328;
	fma.rn.f32 	%f1336, %f748, %f937, %f1329;
	fma.rn.f32 	%f1337, %f749, %f937, %f1330;
	fma.rn.f32 	%f1338, %f750, %f937, %f1331;
	fma.rn.f32 	%f1339, %f751, %f937, %f1332;
	fma.rn.f32 	%f1340, %f752, %f938, %f1333;
	fma.rn.f32 	%f1341, %f753, %f938, %f1334;
	fma.rn.f32 	%f1342, %f754, %f938, %f1335;
	fma.rn.f32 	%f1343, %f755, %f938, %f1336;
	fma.rn.f32 	%f1344, %f756, %f938, %f1337;
	fma.rn.f32 	%f1345, %f757, %f938, %f1338;
	fma.rn.f32 	%f1346, %f758, %f938, %f1339;
	fma.rn.f32 	%f1347, %f753, %f939, %f1340;
	fma.rn.f32 	%f1348, %f754, %f939, %f1341;
	fma.rn.f32 	%f1349, %f755, %f939, %f1342;
	fma.rn.f32 	%f1350, %f756, %f939, %f1343;
	fma.rn.f32 	%f1351, %f757, %f939, %f1344;
	fma.rn.f32 	%f1352, %f758, %f939, %f1345;
	fma.rn.f32 	%f1353, %f759, %f939, %f1346;
	fma.rn.f32 	%f1354, %f754, %f940, %f1347;
	fma.rn.f32 	%f1355, %f755, %f940, %f1348;
	fma.rn.f32 	%f1356, %f756, %f940, %f1349;
	fma.rn.f32 	%f1357, %f757, %f940, %f1350;
	fma.rn.f32 	%f1358, %f758, %f940, %f1351;
	fma.rn.f32 	%f1359, %f759, %f940, %f1352;
	fma.rn.f32 	%f1360, %f760, %f940, %f1353;
	fma.rn.f32 	%f1361, %f761, %f941, %f1354;
	fma.rn.f32 	%f1362, %f762, %f941, %f1355;
	fma.rn.f32 	%f1363, %f763, %f941, %f1356;
	fma.rn.f32 	%f1364, %f764, %f941, %f1357;
	fma.rn.f32 	%f1365, %f765, %f941, %f1358;
	fma.rn.f32 	%f1366, %f766, %f941, %f1359;
	fma.rn.f32 	%f1367, %f767, %f941, %f1360;
	fma.rn.f32 	%f1368, %f762, %f942, %f1361;
	fma.rn.f32 	%f1369, %f763, %f942, %f1362;
	fma.rn.f32 	%f1370, %f764, %f942, %f1363;
	fma.rn.f32 	%f1371, %f765, %f942, %f1364;
	fma.rn.f32 	%f1372, %f766, %f942, %f1365;
	fma.rn.f32 	%f1373, %f767, %f942, %f1366;
	fma.rn.f32 	%f1374, %f768, %f942, %f1367;
	fma.rn.f32 	%f1375, %f763, %f943, %f1368;
	fma.rn.f32 	%f1376, %f764, %f943, %f1369;
	fma.rn.f32 	%f1377, %f765, %f943, %f1370;
	fma.rn.f32 	%f1378, %f766, %f943, %f1371;
	fma.rn.f32 	%f1379, %f767, %f943, %f1372;
	fma.rn.f32 	%f1380, %f768, %f943, %f1373;
	fma.rn.f32 	%f1381, %f769, %f943, %f1374;
	fma.rn.f32 	%f1382, %f770, %f944, %f1375;
	fma.rn.f32 	%f1383, %f771, %f944, %f1376;
	fma.rn.f32 	%f1384, %f772, %f944, %f1377;
	fma.rn.f32 	%f1385, %f773, %f944, %f1378;
	fma.rn.f32 	%f1386, %f774, %f944, %f1379;
	fma.rn.f32 	%f1387, %f775, %f944, %f1380;
	fma.rn.f32 	%f1388, %f776, %f944, %f1381;
	fma.rn.f32 	%f1389, %f771, %f945, %f1382;
	fma.rn.f32 	%f1390, %f772, %f945, %f1383;
	fma.rn.f32 	%f1391, %f773, %f945, %f1384;
	fma.rn.f32 	%f1392, %f774, %f945, %f1385;
	fma.rn.f32 	%f1393, %f775, %f945, %f1386;
	fma.rn.f32 	%f1394, %f776, %f945, %f1387;
	fma.rn.f32 	%f1395, %f777, %f945, %f1388;
	fma.rn.f32 	%f1396, %f772, %f946, %f1389;
	fma.rn.f32 	%f1397, %f773, %f946, %f1390;
	fma.rn.f32 	%f1398, %f774, %f946, %f1391;
	fma.rn.f32 	%f1399, %f775, %f946, %f1392;
	fma.rn.f32 	%f1400, %f776, %f946, %f1393;
	fma.rn.f32 	%f1401, %f777, %f946, %f1394;
	fma.rn.f32 	%f1402, %f778, %f946, %f1395;
	fma.rn.f32 	%f1403, %f779, %f947, %f1396;
	fma.rn.f32 	%f1404, %f780, %f947, %f1397;
	fma.rn.f32 	%f1405, %f781, %f947, %f1398;
	fma.rn.f32 	%f1406, %f782, %f947, %f1399;
	fma.rn.f32 	%f1407, %f783, %f947, %f1400;
	fma.rn.f32 	%f1408, %f784, %f947, %f1401;
	fma.rn.f32 	%f1409, %f785, %f947, %f1402;
	fma.rn.f32 	%f1410, %f780, %f948, %f1403;
	fma.rn.f32 	%f1411, %f781, %f948, %f1404;
	fma.rn.f32 	%f1412, %f782, %f948, %f1405;
	fma.rn.f32 	%f1413, %f783, %f948, %f1406;
	fma.rn.f32 	%f1414, %f784, %f948, %f1407;
	fma.rn.f32 	%f1415, %f785, %f948, %f1408;
	fma.rn.f32 	%f1416, %f786, %f948, %f1409;
	fma.rn.f32 	%f1417, %f781, %f949, %f1410;
	fma.rn.f32 	%f1418, %f782, %f949, %f1411;
	fma.rn.f32 	%f1419, %f783, %f949, %f1412;
	fma.rn.f32 	%f1420, %f784, %f949, %f1413;
	fma.rn.f32 	%f1421, %f785, %f949, %f1414;
	fma.rn.f32 	%f1422, %f786, %f949, %f1415;
	fma.rn.f32 	%f1423, %f787, %f949, %f1416;
	fma.rn.f32 	%f1424, %f788, %f950, %f1417;
	fma.rn.f32 	%f1425, %f789, %f950, %f1418;
	fma.rn.f32 	%f1426, %f790, %f950, %f1419;
	fma.rn.f32 	%f1427, %f791, %f950, %f1420;
	fma.rn.f32 	%f1428, %f792, %f950, %f1421;
	fma.rn.f32 	%f1429, %f793, %f950, %f1422;
	fma.rn.f32 	%f1430, %f794, %f950, %f1423;
	fma.rn.f32 	%f1431, %f789, %f951, %f1424;
	fma.rn.f32 	%f1432, %f790, %f951, %f1425;
	fma.rn.f32 	%f1433, %f791, %f951, %f1426;
	fma.rn.f32 	%f1434, %f792, %f951, %f1427;
	fma.rn.f32 	%f1435, %f793, %f951, %f1428;
	fma.rn.f32 	%f1436, %f794, %f951, %f1429;
	fma.rn.f32 	%f1437, %f795, %f951, %f1430;
	fma.rn.f32 	%f1438, %f790, %f952, %f1431;
	fma.rn.f32 	%f1439, %f791, %f952, %f1432;
	fma.rn.f32 	%f1440, %f792, %f952, %f1433;
	fma.rn.f32 	%f1441, %f793, %f952, %f1434;
	fma.rn.f32 	%f1442, %f794, %f952, %f1435;
	fma.rn.f32 	%f1443, %f795, %f952, %f1436;
	fma.rn.f32 	%f1444, %f796, %f952, %f1437;
	fma.rn.f32 	%f1445, %f797, %f953, %f1438;
	fma.rn.f32 	%f1446, %f798, %f953, %f1439;
	fma.rn.f32 	%f1447, %f799, %f953, %f1440;
	fma.rn.f32 	%f1448, %f800, %f953, %f1441;
	fma.rn.f32 	%f1449, %f801, %f953, %f1442;
	fma.rn.f32 	%f1450, %f802, %f953, %f1443;
	fma.rn.f32 	%f1451, %f803, %f953, %f1444;
	fma.rn.f32 	%f1452, %f798, %f954, %f1445;
	fma.rn.f32 	%f1453, %f799, %f954, %f1446;
	fma.rn.f32 	%f1454, %f800, %f954, %f1447;
	fma.rn.f32 	%f1455, %f801, %f954, %f1448;
	fma.rn.f32 	%f1456, %f802, %f954, %f1449;
	fma.rn.f32 	%f1457, %f803, %f954, %f1450;
	fma.rn.f32 	%f1458, %f804, %f954, %f1451;
	fma.rn.f32 	%f1459, %f799, %f955, %f1452;
	fma.rn.f32 	%f1460, %f800, %f955, %f1453;
	fma.rn.f32 	%f1461, %f801, %f955, %f1454;
	fma.rn.f32 	%f1462, %f802, %f955, %f1455;
	fma.rn.f32 	%f1463, %f803, %f955, %f1456;
	fma.rn.f32 	%f1464, %f804, %f955, %f1457;
	fma.rn.f32 	%f1465, %f805, %f955, %f1458;
	fma.rn.f32 	%f1466, %f806, %f956, %f1459;
	fma.rn.f32 	%f1467, %f807, %f956, %f1460;
	fma.rn.f32 	%f1468, %f808, %f956, %f1461;
	fma.rn.f32 	%f1469, %f809, %f956, %f1462;
	fma.rn.f32 	%f1470, %f810, %f956, %f1463;
	fma.rn.f32 	%f1471, %f811, %f956, %f1464;
	fma.rn.f32 	%f1472, %f812, %f956, %f1465;
	fma.rn.f32 	%f1473, %f807, %f957, %f1466;
	fma.rn.f32 	%f1474, %f808, %f957, %f1467;
	fma.rn.f32 	%f1475, %f809, %f957, %f1468;
	fma.rn.f32 	%f1476, %f810, %f957, %f1469;
	fma.rn.f32 	%f1477, %f811, %f957, %f1470;
	fma.rn.f32 	%f1478, %f812, %f957, %f1471;
	fma.rn.f32 	%f1479, %f813, %f957, %f1472;
	fma.rn.f32 	%f1480, %f808, %f958, %f1473;
	fma.rn.f32 	%f1481, %f809, %f958, %f1474;
	fma.rn.f32 	%f1482, %f810, %f958, %f1475;
	fma.rn.f32 	%f1483, %f811, %f958, %f1476;
	fma.rn.f32 	%f1484, %f812, %f958, %f1477;
	fma.rn.f32 	%f1485, %f813, %f958, %f1478;
	fma.rn.f32 	%f1486, %f814, %f958, %f1479;
	fma.rn.f32 	%f1487, %f815, %f959, %f1480;
	fma.rn.f32 	%f1488, %f816, %f959, %f1481;
	fma.rn.f32 	%f1489, %f817, %f959, %f1482;
	fma.rn.f32 	%f1490, %f818, %f959, %f1483;
	fma.rn.f32 	%f1491, %f819, %f959, %f1484;
	fma.rn.f32 	%f1492, %f820, %f959, %f1485;
	fma.rn.f32 	%f1493, %f821, %f959, %f1486;
	fma.rn.f32 	%f1494, %f816, %f960, %f1487;
	fma.rn.f32 	%f1495, %f817, %f960, %f1488;
	fma.rn.f32 	%f1496, %f818, %f960, %f1489;
	fma.rn.f32 	%f1497, %f819, %f960, %f1490;
	fma.rn.f32 	%f1498, %f820, %f960, %f1491;
	fma.rn.f32 	%f1499, %f821, %f960, %f1492;
	fma.rn.f32 	%f1500, %f822, %f960, %f1493;
	fma.rn.f32 	%f1501, %f817, %f961, %f1494;
	fma.rn.f32 	%f1502, %f818, %f961, %f1495;
	fma.rn.f32 	%f1503, %f819, %f961, %f1496;
	fma.rn.f32 	%f1504, %f820, %f961, %f1497;
	fma.rn.f32 	%f1505, %f821, %f961, %f1498;
	fma.rn.f32 	%f1506, %f822, %f961, %f1499;
	fma.rn.f32 	%f1507, %f823, %f961, %f1500;
	fma.rn.f32 	%f1508, %f824, %f962, %f1501;
	fma.rn.f32 	%f1509, %f825, %f962, %f1502;
	fma.rn.f32 	%f1510, %f826, %f962, %f1503;
	fma.rn.f32 	%f1511, %f827, %f962, %f1504;
	fma.rn.f32 	%f1512, %f828, %f962, %f1505;
	fma.rn.f32 	%f1513, %f829, %f962, %f1506;
	fma.rn.f32 	%f1514, %f830, %f962, %f1507;
	fma.rn.f32 	%f1515, %f825, %f963, %f1508;
	fma.rn.f32 	%f1516, %f826, %f963, %f1509;
	fma.rn.f32 	%f1517, %f827, %f963, %f1510;
	fma.rn.f32 	%f1518, %f828, %f963, %f1511;
	fma.rn.f32 	%f1519, %f829, %f963, %f1512;
	fma.rn.f32 	%f1520, %f830, %f963, %f1513;
	fma.rn.f32 	%f1521, %f831, %f963, %f1514;
	fma.rn.f32 	%f1522, %f826, %f964, %f1515;
	fma.rn.f32 	%f1523, %f827, %f964, %f1516;
	fma.rn.f32 	%f1524, %f828, %f964, %f1517;
	fma.rn.f32 	%f1525, %f829, %f964, %f1518;
	fma.rn.f32 	%f1526, %f830, %f964, %f1519;
	fma.rn.f32 	%f1527, %f831, %f964, %f1520;
	fma.rn.f32 	%f1528, %f832, %f964, %f1521;
	fma.rn.f32 	%f1529, %f833, %f965, %f1522;
	fma.rn.f32 	%f1530, %f834, %f965, %f1523;
	fma.rn.f32 	%f1531, %f835, %f965, %f1524;
	fma.rn.f32 	%f1532, %f836, %f965, %f1525;
	fma.rn.f32 	%f1533, %f837, %f965, %f1526;
	fma.rn.f32 	%f1534, %f838, %f965, %f1527;
	fma.rn.f32 	%f1535, %f839, %f965, %f1528;
	fma.rn.f32 	%f1536, %f834, %f966, %f1529;
	fma.rn.f32 	%f1537, %f835, %f966, %f1530;
	fma.rn.f32 	%f1538, %f836, %f966, %f1531;
	fma.rn.f32 	%f1539, %f837, %f966, %f1532;
	fma.rn.f32 	%f1540, %f838, %f966, %f1533;
	fma.rn.f32 	%f1541, %f839, %f966, %f1534;
	fma.rn.f32 	%f1542, %f840, %f966, %f1535;
	fma.rn.f32 	%f1543, %f835, %f967, %f1536;
	fma.rn.f32 	%f1544, %f836, %f967, %f1537;
	fma.rn.f32 	%f1545, %f837, %f967, %f1538;
	fma.rn.f32 	%f1546, %f838, %f967, %f1539;
	fma.rn.f32 	%f1547, %f839, %f967, %f1540;
	fma.rn.f32 	%f1548, %f840, %f967, %f1541;
	fma.rn.f32 	%f1549, %f841, %f967, %f1542;
	fma.rn.f32 	%f1550, %f842, %f968, %f1543;
	fma.rn.f32 	%f1551, %f843, %f968, %f1544;
	fma.rn.f32 	%f1552, %f844, %f968, %f1545;
	fma.rn.f32 	%f1553, %f845, %f968, %f1546;
	fma.rn.f32 	%f1554, %f846, %f968, %f1547;
	fma.rn.f32 	%f1555, %f847, %f968, %f1548;
	fma.rn.f32 	%f1556, %f848, %f968, %f1549;
	fma.rn.f32 	%f1557, %f843, %f969, %f1550;
	fma.rn.f32 	%f1558, %f844, %f969, %f1551;
	fma.rn.f32 	%f1559, %f845, %f969, %f1552;
	fma.rn.f32 	%f1560, %f846, %f969, %f1553;
	fma.rn.f32 	%f1561, %f847, %f969, %f1554;
	fma.rn.f32 	%f1562, %f848, %f969, %f1555;
	fma.rn.f32 	%f1563, %f849, %f969, %f1556;
	fma.rn.f32 	%f1564, %f844, %f970, %f1557;
	fma.rn.f32 	%f1565, %f845, %f970, %f1558;
	fma.rn.f32 	%f1566, %f846, %f970, %f1559;
	fma.rn.f32 	%f1567, %f847, %f970, %f1560;
	fma.rn.f32 	%f1568, %f848, %f970, %f1561;
	fma.rn.f32 	%f1569, %f849, %f970, %f1562;
	fma.rn.f32 	%f1570, %f850, %f970, %f1563;
	fma.rn.f32 	%f1571, %f851, %f971, %f1564;
	fma.rn.f32 	%f1572, %f852, %f971, %f1565;
	fma.rn.f32 	%f1573, %f853, %f971, %f1566;
	fma.rn.f32 	%f1574, %f854, %f971, %f1567;
	fma.rn.f32 	%f1575, %f855, %f971, %f1568;
	fma.rn.f32 	%f1576, %f856, %f971, %f1569;
	fma.rn.f32 	%f1577, %f857, %f971, %f1570;
	fma.rn.f32 	%f1578, %f852, %f972, %f1571;
	fma.rn.f32 	%f1579, %f853, %f972, %f1572;
	fma.rn.f32 	%f1580, %f854, %f972, %f1573;
	fma.rn.f32 	%f1581, %f855, %f972, %f1574;
	fma.rn.f32 	%f1582, %f856, %f972, %f1575;
	fma.rn.f32 	%f1583, %f857, %f972, %f1576;
	fma.rn.f32 	%f1584, %f858, %f972, %f1577;
	fma.rn.f32 	%f1585, %f853, %f973, %f1578;
	fma.rn.f32 	%f1586, %f854, %f973, %f1579;
	fma.rn.f32 	%f1587, %f855, %f973, %f1580;
	fma.rn.f32 	%f1588, %f856, %f973, %f1581;
	fma.rn.f32 	%f1589, %f857, %f973, %f1582;
	fma.rn.f32 	%f1590, %f858, %f973, %f1583;
	fma.rn.f32 	%f1591, %f859, %f973, %f1584;
	fma.rn.f32 	%f1592, %f860, %f974, %f1585;
	fma.rn.f32 	%f1593, %f861, %f974, %f1586;
	fma.rn.f32 	%f1594, %f862, %f974, %f1587;
	fma.rn.f32 	%f1595, %f863, %f974, %f1588;
	fma.rn.f32 	%f1596, %f864, %f974, %f1589;
	fma.rn.f32 	%f1597, %f865, %f974, %f1590;
	fma.rn.f32 	%f1598, %f866, %f974, %f1591;
	fma.rn.f32 	%f1599, %f861, %f975, %f1592;
	fma.rn.f32 	%f1600, %f862, %f975, %f1593;
	fma.rn.f32 	%f1601, %f863, %f975, %f1594;
	fma.rn.f32 	%f1602, %f864, %f975, %f1595;
	fma.rn.f32 	%f1603, %f865, %f975, %f1596;
	fma.rn.f32 	%f1604, %f866, %f975, %f1597;
	fma.rn.f32 	%f1605, %f867, %f975, %f1598;
	fma.rn.f32 	%f1606, %f862, %f976, %f1599;
	fma.rn.f32 	%f1607, %f863, %f976, %f1600;
	fma.rn.f32 	%f1608, %f864, %f976, %f1601;
	fma.rn.f32 	%f1609, %f865, %f976, %f1602;
	fma.rn.f32 	%f1610, %f866, %f976, %f1603;
	fma.rn.f32 	%f1611, %f867, %f976, %f1604;
	fma.rn.f32 	%f1612, %f868, %f976, %f1605;
	fma.rn.f32 	%f1613, %f869, %f977, %f1606;
	fma.rn.f32 	%f1614, %f870, %f977, %f1607;
	fma.rn.f32 	%f1615, %f871, %f977, %f1608;
	fma.rn.f32 	%f1616, %f872, %f977, %f1609;
	fma.rn.f32 	%f1617, %f873, %f977, %f1610;
	fma.rn.f32 	%f1618, %f874, %f977, %f1611;
	fma.rn.f32 	%f1619, %f875, %f977, %f1612;
	fma.rn.f32 	%f1620, %f870, %f978, %f1613;
	fma.rn.f32 	%f1621, %f871, %f978, %f1614;
	fma.rn.f32 	%f1622, %f872, %f978, %f1615;
	fma.rn.f32 	%f1623, %f873, %f978, %f1616;
	fma.rn.f32 	%f1624, %f874, %f978, %f1617;
	fma.rn.f32 	%f1625, %f875, %f978, %f1618;
	fma.rn.f32 	%f1626, %f876, %f978, %f1619;
	fma.rn.f32 	%f1627, %f871, %f979, %f1620;
	fma.rn.f32 	%f1628, %f872, %f979, %f1621;
	fma.rn.f32 	%f1629, %f873, %f979, %f1622;
	fma.rn.f32 	%f1630, %f874, %f979, %f1623;
	fma.rn.f32 	%f1631, %f875, %f979, %f1624;
	fma.rn.f32 	%f1632, %f876, %f979, %f1625;
	fma.rn.f32 	%f1633, %f877, %f979, %f1626;
	fma.rn.f32 	%f1634, %f878, %f980, %f1627;
	fma.rn.f32 	%f1635, %f879, %f980, %f1628;
	fma.rn.f32 	%f1636, %f880, %f980, %f1629;
	fma.rn.f32 	%f1637, %f881, %f980, %f1630;
	fma.rn.f32 	%f1638, %f882, %f980, %f1631;
	fma.rn.f32 	%f1639, %f883, %f980, %f1632;
	fma.rn.f32 	%f1640, %f884, %f980, %f1633;
	fma.rn.f32 	%f1641, %f879, %f981, %f1634;
	fma.rn.f32 	%f1642, %f880, %f981, %f1635;
	fma.rn.f32 	%f1643, %f881, %f981, %f1636;
	fma.rn.f32 	%f1644, %f882, %f981, %f1637;
	fma.rn.f32 	%f1645, %f883, %f981, %f1638;
	fma.rn.f32 	%f1646, %f884, %f981, %f1639;
	fma.rn.f32 	%f1647, %f885, %f981, %f1640;
	fma.rn.f32 	%f1799, %f880, %f982, %f1641;
	fma.rn.f32 	%f1800, %f881, %f982, %f1642;
	fma.rn.f32 	%f1801, %f882, %f982, %f1643;
	fma.rn.f32 	%f1802, %f883, %f982, %f1644;
	fma.rn.f32 	%f1803, %f884, %f982, %f1645;
	fma.rn.f32 	%f1804, %f885, %f982, %f1646;
	fma.rn.f32 	%f1805, %f886, %f982, %f1647;
	add.s32 	%r126, %r126, 1;
	setp.ne.s32 	%p191, %r126, 3;
	@%p191 bra 	$L__BB0_290;
	mov.b32 	%r125, 1;
	mov.pred 	%p193, 0;
	@%p5 bra 	$L__BB0_1;
	ld.param.u64 	%rd15, [default_function_kernel0_param_2];
	cvta.to.global.u64 	%rd10, %rd15;
	mov.u32 	%r116, %ctaid.z;
	mad.lo.s32 	%r118, %r110, 196, %r6;
	mad.lo.s32 	%r119, %r116, 784, %r118;
	mov.u32 	%r120, %ctaid.y;
	mad.lo.s32 	%r121, %r120, 98, %r119;
	mov.u32 	%r122, %ctaid.x;
	shl.b32 	%r123, %r122, 1;
	add.s32 	%r124, %r121, %r123;
	mul.wide.u32 	%rd11, %r124, 4;
	add.s64 	%rd12, %rd10, %rd11;
	st.global.f32 	[%rd12], %f1799;
	st.global.f32 	[%rd12+56], %f1800;
	st.global.f32 	[%rd12+112], %f1801;
	st.global.f32 	[%rd12+168], %f1802;
	st.global.f32 	[%rd12+224], %f1803;
	st.global.f32 	[%rd12+280], %f1804;
	st.global.f32 	[%rd12+336], %f1805;
	ret;

}


// ===== COMPILED SASS (sm_100) =====

	.target	sm_100

	.elftype	@"ET_EXEC"


//--------------------- .note.nv.tkinfo           --------------------------
	.section	.note.nv.tkinfo,"",@"SHT_NOTE"
	.sectionflags	@"SHF_NOTE_NV_TKINFO"
	.tkinfo
        /*0018*/ 	.word	0x00000002
        /*0030*/ 	.string	""
        /*0030*/ 	.string	"ptxas"
        /*0030*/ 	.string	"Cuda compilation tools, release 13.0, V13.0.88"
        /*0030*/ 	.string	"Build cuda_13.0.r13.0/compiler.36424714_0"
        /*0030*/ 	.string	"-arch sm_100 -m 64 "



//--------------------- .note.nv.cuinfo           --------------------------
	.section	.note.nv.cuinfo,"",@"SHT_NOTE"
	.sectionflags	@"SHF_NOTE_NV_CUINFO"
        /*0018*/ 	.short	0x0002
        /*001a*/ 	.short	0x0064
        /*001c*/ 	.short	0x0082
	.zero		2


//--------------------- .nv.info                  --------------------------
	.section	.nv.info,"",@"SHT_CUDA_INFO"
	.align	4


	//----- nvinfo : EIATTR_REGCOUNT
	.align		4
        /*0000*/ 	.byte	0x04, 0x2f
        /*0002*/ 	.short	(.L_1 - .L_0)
	.align		4
.L_0:
        /*0004*/ 	.word	index@(default_function_kernel0)
        /*0008*/ 	.word	0x00000020


	//----- nvinfo : EIATTR_FRAME_SIZE
	.align		4
.L_1:
        /*000c*/ 	.byte	0x04, 0x11
        /*000e*/ 	.short	(.L_3 - .L_2)
	.align		4
.L_2:
        /*0010*/ 	.word	index@(default_function_kernel0)
        /*0014*/ 	.word	0x00000000


	//----- nvinfo : EIATTR_MIN_STACK_SIZE
	.align		4
.L_3:
        /*0018*/ 	.byte	0x04, 0x12
        /*001a*/ 	.short	(.L_5 - .L_4)
	.align		4
.L_4:
        /*001c*/ 	.word	index@(default_function_kernel0)
        /*0020*/ 	.word	0x00000000
.L_5:


//--------------------- .nv.compat                --------------------------
	.section	.nv.compat,"",@"SHT_CUDA_COMPAT_INFO"
	.align	4
        /*0000*/ 	.byte	0x02, 0x09, 0x00, 0x00, 0x02, 0x02, 0x01, 0x00, 0x02, 0x05, 0x05, 0x00, 0x03, 0x07, 0x01, 0x01
        /*0010*/ 	.byte	0x02, 0x03, 0x00, 0x00, 0x02, 0x06, 0x01, 0x00, 0x04, 0x0b, 0x08, 0x00, 0x09, 0x00, 0x00, 0x00
        /*0020*/ 	.byte	0x00, 0x00, 0x00, 0x00


//--------------------- .nv.info.default_function_kernel0 --------------------------
	.section	.nv.info.default_function_kernel0,"",@"SHT_CUDA_INFO"
	.sectionflags	@""
	.align	4


	//----- nvinfo : EIATTR_CUDA_API_VERSION
	.align		4
        /*0000*/ 	.byte	0x04, 0x37
        /*0002*/ 	.short	(.L_7 - .L_6)
.L_6:
        /*0004*/ 	.word	0x00000082


	//----- nvinfo : EIATTR_KPARAM_INFO
	.align		4
.L_7:
        /*0008*/ 	.byte	0x04, 0x17
        /*000a*/ 	.short	(.L_9 - .L_8)
.L_8:
        /*000c*/ 	.word	0x00000000
        /*0010*/ 	.short	0x0002
        /*0012*/ 	.short	0x0010
        /*0014*/ 	.byte	0x00, 0xf5, 0x21, 0x00


	//----- nvinfo : EIATTR_KPARAM_INFO
	.align		4
.L_9:
        /*0018*/ 	.byte	0x04, 0x17
        /*001a*/ 	.short	(.L_11 - .L_10)
.L_10:
        /*001c*/ 	.word	0x00000000
        /*0020*/ 	.short	0x0001
        /*0022*/ 	.short	0x0008
        /*0024*/ 	.byte	0x00, 0xf5, 0x21, 0x00


	//----- nvinfo : EIATTR_KPARAM_INFO
	.align		4
.L_11:
        /*0028*/ 	.byte	0x04, 0x17
        /*002a*/ 	.short	(.L_13 - .L_12)
.L_12:
        /*002c*/ 	.word	0x00000000
        /*0030*/ 	.short	0x0000
        /*0032*/ 	.short	0x0000
        /*0034*/ 	.byte	0x00, 0xf5, 0x21, 0x00


	//----- nvinfo : EIATTR_SPARSE_MMA_MASK
	.align		4
.L_13:
        /*0038*/ 	.byte	0x03, 0x50
        /*003a*/ 	.short	0x0000


	//----- nvinfo : EIATTR_MAXREG_COUNT
	.align		4
        /*003c*/ 	.byte	0x03, 0x1b
        /*003e*/ 	.short	0x00ff


	//----- nvinfo : EIATTR_NUM_BARRIERS
	.align		4
        /*0040*/ 	.byte	0x02, 0x4c
        /*0042*/ 	.byte	0x01
	.zero		1


	//----- nvinfo : EIATTR_MERCURY_ISA_VERSION
	.align		4
        /*0044*/ 	.byte	0x03, 0x5f
        /*0046*/ 	.short	0x0101


	//----- nvinfo : EIATTR_VRC_CTA_INIT_COUNT
	.align		4
        /*0048*/ 	.byte	0x02, 0x4a
	.zero		1
	.zero		1


	//----- nvinfo : EIATTR_EXIT_INSTR_OFFSETS
	.align		4
        /*004c*/ 	.byte	0x04, 0x1c
        /*004e*/ 	.short	(.L_15 - .L_14)


	//   ....[0]....
.L_14:
        /*0050*/ 	.word	0x00006e00


	//----- nvinfo : EIATTR_CBANK_PARAM_SIZE
	.align		4
.L_15:
        /*0054*/ 	.byte	0x03, 0x19
        /*0056*/ 	.short	0x0018


	//----- nvinfo : EIATTR_PARAM_CBANK
	.align		4
        /*0058*/ 	.byte	0x04, 0x0a
        /*005a*/ 	.short	(.L_17 - .L_16)
	.align		4
.L_16:
        /*005c*/ 	.word	index@(.nv.constant0.default_function_kernel0)
        /*0060*/ 	.short	0x0380
        /*0062*/ 	.short	0x0018


	//----- nvinfo : EIATTR_SW_WAR
	.align		4
.L_17:
        /*0064*/ 	.byte	0x04, 0x36
        /*0066*/ 	.short	(.L_19 - .L_18)
.L_18:
        /*0068*/ 	.word	0x00000008
.L_19:


//--------------------- .nv.callgraph             --------------------------
	.section	.nv.callgraph,"",@"SHT_CUDA_CALLGRAPH"
	.align	4
	.sectionentsize	8
	.align		4
        /*0000*/ 	.word	0x00000000
	.align		4
        /*0004*/ 	.word	0xffffffff
	.align		4
        /*0008*/ 	.word	0x00000000
	.align		4
        /*000c*/ 	.word	0xfffffffe
	.align		4
        /*0010*/ 	.word	0x00000000
	.align		4
        /*0014*/ 	.word	0xfffffffd
	.align		4
        /*0018*/ 	.word	0x00000000
	.align		4
        /*001c*/ 	.word	0xfffffffc


//--------------------- .text.default_function_kernel0 --------------------------
	.section	.text.default_function_kernel0,"ax",@progbits
	.align	128
        .global         default_function_kernel0
        .type           default_function_kernel0,@function
        .size           default_function_kernel0,(.L_x_3 - default_function_kernel0)
        .other          default_function_kernel0,@"STO_CUDA_ENTRY STV_DEFAULT"
default_function_kernel0:
.text.default_function_kernel0:
[----:B------:R-:W-:Y:S01]  /*0000*/  LDC R1, c[0x0][0x37c] ;  /* 0x0000df00ff017b82 */ /* 0x000fe20000000800 */
[----:B------:R-:W0:Y:S01]  /*0010*/  S2R R0, SR_TID.Z ;  /* 0x0000000000007919 */ /* 0x000e220000002300 */
[----:B------:R-:W-:Y:S01]  /*0020*/  HFMA2 R24, -RZ, RZ, 0, 0 ;  /* 0x00000000ff187431 */ /* 0x000fe200000001ff */
[----:B------:R-:W-:Y:S02]  /*0030*/  MOV R6, RZ ;  /* 0x000000ff00067202 */ /* 0x000fe40000000f00 */
[----:B------:R-:W-:Y:S01]  /*0040*/  CS2R R22, SRZ ;  /* 0x0000000000167805 */ /* 0x000fe2000001ff00 */
[----:B------:R-:W0:Y:S01]  /*0050*/  S2R R3, SR_TID.X ;  /* 0x0000000000037919 */ /* 0x000e220000002100 */
[----:B------:R-:W-:Y:S02]  /*0060*/  CS2R R20, SRZ ;  /* 0x0000000000147805 */ /* 0x000fe4000001ff00 */
[----:B------:R-:W-:Y:S01]  /*0070*/  CS2R R18, SRZ ;  /* 0x0000000000127805 */ /* 0x000fe2000001ff00 */
[----:B------:R-:W1:Y:S01]  /*0080*/  LDCU.64 UR8, c[0x0][0x358] ;  /* 0x00006b00ff0877ac */ /* 0x000e620008000a00 */
[----:B------:R-:W2:Y:S01]  /*0090*/  S2R R4, SR_CTAID.Y ;  /* 0x0000000000047919 */ /* 0x000ea20000002600 */
[----:B------:R-:W-:Y:S01]  /*00a0*/  UPLOP3.LUT UP0, UPT, UPT, UPT, UPT, 0x80, 0x8 ;  /* 0x000000000008789c */ /* 0x000fe20003f0f070 */
[----:B------:R-:W3:Y:S01]  /*00b0*/  S2R R5, SR_CTAID.X ;  /* 0x0000000000057919 */ /* 0x000ee20000002500 */
[----:B0-----:R-:W-:-:S02]  /*00c0*/  LEA R0, R0, R3, 0x1 ;  /* 0x0000000300007211 */ /* 0x001fc400078e08ff */
[C---:B--2---:R-:W-:Y:S02]  /*00d0*/  IADD3 R2, PT, PT, R4.reuse, -0x1, RZ ;  /* 0xffffffff04027810 */ /* 0x044fe40007ffe0ff */
[----:B------:R-:W-:Y:S02]  /*00e0*/  ISETP.GE.U32.AND P1, PT, R4, 0x2, PT ;  /* 0x000000020400780c */ /* 0x000fe40003f26070 */
[C---:B---3--:R-:W-:Y:S02]  /*00f0*/  ISETP.GE.U32.AND P0, PT, R5.reuse, 0x7, PT ;  /* 0x000000070500780c */ /* 0x048fe40003f06070 */
[----:B------:R-:W-:Y:S02]  /*0100*/  IADD3 R3, PT, PT, R5, -0x1, RZ ;  /* 0xffffffff05037810 */ /* 0x000fe40007ffe0ff */
[----:B------:R-:W-:Y:S02]  /*0110*/  ISETP.LT.U32.AND P2, PT, R2, 0x2, !P0 ;  /* 0x000000020200780c */ /* 0x000fe40004741070 */
[----:B------:R-:W-:-:S02]  /*0120*/  ISETP.LT.U32.AND P3, PT, R3, 0x7, !P1 ;  /* 0x000000070300780c */ /* 0x000fc40004f61070 */
[----:B------:R-:W-:Y:S02]  /*0130*/  ISETP.LT.U32.AND P0, PT, R4, 0x2, !P0 ;  /* 0x000000020400780c */ /* 0x000fe40004701070 */
[----:B-1----:R-:W-:-:S13]  /*0140*/  ISETP.LT.U32.AND P1, PT, R5, 0x6, !P1 ;  /* 0x000000060500780c */ /* 0x002fda0004f21070 */
.L_x_1:
[----:B------:R-:W0:Y:S01]  /*0150*/  S2UR UR10, SR_CTAID.X ;  /* 0x00000000000a79c3 */ /* 0x000e220000002500 */
[----:B------:R-:W-:-:S07]  /*0160*/  MOV R3, 0x31 ;  /* 0x0000003100037802 */ /* 0x000fce0000000f00 */
[----:B------:R-:W1:Y:S01]  /*0170*/  S2UR UR7, SR_CTAID.Y ;  /* 0x00000000000779c3 */ /* 0x000e620000002600 */
[----:B------:R-:W-:-:S07]  /*0180*/  MOV R25, RZ ;  /* 0x000000ff00197202 */ /* 0x000fce0000000f00 */
[----:B------:R-:W2:Y:S01]  /*0190*/  LDC.64 R4, c[0x0][0x380] ;  /* 0x0000e000ff047b82 */ /* 0x000ea20000000a00 */
[----:B------:R-:W-:Y:S01]  /*01a0*/  CS2R R12, SRZ ;  /* 0x00000000000c7805 */ /* 0x000fe2000001ff00 */
[----:B0-----:R-:W-:-:S04]  /*01b0*/  UIADD3 UR4, UPT, UPT, UR10, -0x1, URZ ;  /* 0xffffffff0a047890 */ /* 0x001fc8000fffe0ff */
[----:B------:R-:W-:Y:S01]  /*01c0*/  UISETP.GT.U32.AND UP1, UPT, UR4, 0x6, UPT ;  /* 0x000000060400788c */ /* 0x000fe2000bf24070 */
[----:B-1----:R-:W-:Y:S01]  /*01d0*/  LEA R0, R0, UR7, 0x3 ;  /* 0x0000000700007c11 */ /* 0x002fe2000f8e18ff */
[----:B------:R-:W-:-:S04]  /*01e0*/  UIADD3 UR11, UPT, UPT, UR7, -0x1, URZ ;  /* 0xffffffff070b7890 */ /* 0x000fc8000fffe0ff */
[----:B------:R-:W-:Y:S01]  /*01f0*/  IMAD R3, R0, R3, UR10 ;  /* 0x0000000a00037e24 */ /* 0x000fe2000f8e0203 */
[----:B------:R-:W-:Y:S01]  /*0200*/  UISETP.GT.U32.OR UP2, UPT, UR11, 0x1, UP1 ;  /* 0x000000010b00788c */ /* 0x000fe20008f44470 */
[----:B------:R-:W-:Y:S01]  /*0210*/  CS2R R16, SRZ ;  /* 0x0000000000107805 */ /* 0x000fe2000001ff00 */
[----:B------:R-:W-:Y:S01]  /*0220*/  UISETP.NE.OR UP1, UPT, UR7, URZ, UP1 ;  /* 0x000000ff0700728c */ /* 0x000fe20008f25670 */
[----:B------:R-:W-:-:S03]  /*0230*/  IMAD R3, R6, 0xc40, R3 ;  /* 0x00000c4006037824 */ /* 0x000fc600078e0203 */
[----:B------:R-:W-:Y:S02]  /*0240*/  PLOP3.LUT P5, PT, PT, PT, UP2, 0x80, 0x8 ;  /* 0x000000000008781c */ /* 0x000fe40003faf028 */
[----:B------:R-:W-:Y:S02]  /*0250*/  PLOP3.LUT P4, PT, PT, PT, UP2, 0x80, 0x8 ;  /* 0x000000000008781c */ /* 0x000fe40003f8f028 */
[----:B------:R-:W-:Y:S02]  /*0260*/  LEA R3, R3, 0xfffffff1, 0x1 ;  /* 0xfffffff103037811 */ /* 0x000fe400078e08ff */
[----:B------:R-:W-:-:S03]  /*0270*/  PLOP3.LUT P6, PT, PT, PT, UP2, 0x80, 0x8 ;  /* 0x000000000008781c */ /* 0x000fc60003fcf028 */
[----:B--2---:R-:W-:-:S05]  /*0280*/  IMAD.WIDE R4, R3, 0x4, R4 ;  /* 0x0000000403047825 */ /* 0x004fca00078e0204 */
[----:B------:R-:W2:Y:S01]  /*0290*/  @!P5 LDG.E.CONSTANT R25, desc[UR8][R4.64] ;  /* 0x000000080419d981 */ /* 0x000ea2000c1e9900 */
[----:B------:R-:W-:Y:S02]  /*02a0*/  CS2R R10, SRZ ;  /* 0x00000000000a7805 */ /* 0x000fe4000001ff00 */
[----:B------:R-:W-:Y:S01]  /*02b0*/  PLOP3.LUT P5, PT, PT, PT, UP2, 0x80, 0x8 ;  /* 0x000000000008781c */ /* 0x000fe20003faf028 */
[----:B------:R-:W3:Y:S01]  /*02c0*/  @!P4 LDG.E.CONSTANT R16, desc[UR8][R4.64+0x620] ;  /* 0x000620080410c981 */ /* 0x000ee2000c1e9900 */
[----:B------:R-:W-:-:S03]  /*02d0*/  PLOP3.LUT P4, PT, PT, PT, UP1, 0x80, 0x8 ;  /* 0x000000000008781c */ /* 0x000fc60003f8f018 */
[----:B------:R-:W4:Y:S01]  /*02e0*/  @!P6 LDG.E.CONSTANT R12, desc[UR8][R4.64+0x310] ;  /* 0x00031008040ce981 */ /* 0x000f22000c1e9900 */
[----:B------:R-:W-:Y:S01]  /*02f0*/  PLOP3.LUT P6, PT, PT, PT, UP1, 0x80, 0x8 ;  /* 0x000000000008781c */ /* 0x000fe20003fcf018 */
[----:B------:R-:W-:Y:S01]  /*0300*/  UISETP.GE.U32.AND UP3, UPT, UR10, 0x7, UPT ;  /* 0x000000070a00788c */ /* 0x000fe2000bf66070 */
[----:B------:R-:W-:-:S07]  /*0310*/  CS2R R26, SRZ ;  /* 0x00000000001a7805 */ /* 0x000fce000001ff00 */
[----:B------:R-:W5:Y:S01]  /*0320*/  @!P4 LDG.E.CONSTANT R10, desc[UR8][R4.64+0x4d0] ;  /* 0x0004d008040ac981 */ /* 0x000f62000c1e9900 */
[----:B------:R-:W-:Y:S01]  /*0330*/  CS2R R8, SRZ ;  /* 0x0000000000087805 */ /* 0x000fe2000001ff00 */
[----:B------:R-:W-:Y:S01]  /*0340*/  UISETP.EQ.AND UP3, UPT, UR7, URZ, !UP3 ;  /* 0x000000ff0700728c */ /* 0x000fe2000df62270 */
[----:B------:R-:W-:Y:S01]  /*0350*/  PLOP3.LUT P4, PT, PT, PT, UP1, 0x80, 0x8 ;  /* 0x000000000008781c */ /* 0x000fe20003f8f018 */
[----:B------:R-:W3:Y:S01]  /*0360*/  @!P5 LDG.E.CONSTANT R26, desc[UR8][R4.64+0x930] ;  /* 0x00093008041ad981 */ /* 0x000ee2000c1e9900 */
[----:B------:R-:W-:-:S03]  /*0370*/  PLOP3.LUT P5, PT, PT, PT, UP1, 0x80, 0x8 ;  /* 0x000000000008781c */ /* 0x000fc60003faf018 */
[----:B------:R-:W3:Y:S01]  /*0380*/  @!P6 LDG.E.CONSTANT R8, desc[UR8][R4.64+0x1c0] ;  /* 0x0001c0080408e981 */ /* 0x000ee2000c1e9900 */
[----:B------:R-:W-:Y:S02]  /*0390*/  PLOP3.LUT P6, PT, PT, PT, UP3, 0x80, 0x8 ;  /* 0x000000000008781c */ /* 0x000fe40003fcf038 */
[----:B------:R-:W-:Y:S02]  /*03a0*/  MOV R29, RZ ;  /* 0x000000ff001d7202 */ /* 0x000fe40000000f00 */
[----:B------:R-:W-:-:S05]  /*03b0*/  MOV R15, RZ ;  /* 0x000000ff000f7202 */ /* 0x000fca0000000f00 */
[----:B------:R-:W3:Y:S04]  /*03c0*/  @!P5 LDG.E.CONSTANT R29, desc[UR8][R4.64+0x7e0] ;  /* 0x0007e008041dd981 */ /* 0x000ee8000c1e9900 */
[----:B------:R-:W3:Y:S04]  /*03d0*/  @!P4 LDG.E.CONSTANT R15, desc[UR8][R4.64+0xaf0] ;  /* 0x000af008040fc981 */ /* 0x000ee8000c1e9900 */
[----:B------:R-:W3:Y:S01]  /*03e0*/  @P6 LDG.E.CONSTANT R11, desc[UR8][R4.64+0x1c4] ;  /* 0x0001c408040b6981 */ /* 0x000ee2000c1e9900 */
[----:B------:R-:W0:Y:S01]  /*03f0*/  S2R R2, SR_TID.Z ;  /* 0x0000000000027919 */ /* 0x000e220000002300 */
[----:B------:R-:W0:Y:S01]  /*0400*/  S2R R3, SR_TID.X ;  /* 0x0000000000037919 */ /* 0x000e220000002100 */
[----:B------:R-:W1:Y:S08]  /*0410*/  S2UR UR5, SR_CgaCtaId ;  /* 0x00000000000579c3 */ /* 0x000e700000008800 */
[----:B------:R-:W-:Y:S01]  /*0420*/  BAR.SYNC.DEFER_BLOCKING 0x0 ;  /* 0x0000000000007b1d */ /* 0x000fe20000010000 */
[----:B------:R-:W-:-:S02]  /*0430*/  PLOP3.LUT P5, PT, PT, PT, UP3, 0x80, 0x8 ;  /* 0x000000000008781c */ /* 0x000fc40003faf038 */
[----:B------:R-:W-:-:S03]  /*0440*/  MOV R7, RZ ;  /* 0x000000ff00077202 */ /* 0x000fc60000000f00 */
[----:B------:R-:W-:Y:S01]  /*0450*/  UMOV UR4, 0x400 ;  /* 0x0000040000047882 */ /* 0x000fe20000000000 */
[----:B------:R-:W-:Y:S02]  /*0460*/  PLOP3.LUT P4, PT, PT, PT, UP3, 0x80, 0x8 ;  /* 0x000000000008781c */ /* 0x000fe40003f8f038 */
[----:B------:R-:W-:-:S05]  /*0470*/  PLOP3.LUT P6, PT, PT, PT, UP3, 0x80, 0x8 ;  /* 0x000000000008781c */ /* 0x000fca0003fcf038 */
[----:B------:R-:W3:Y:S01]  /*0480*/  @P5 LDG.E.CONSTANT R7, desc[UR8][R4.64+0x1c8] ;  /* 0x0001c80804075981 */ /* 0x000ee2000c1e9900 */
[----:B------:R-:W-:Y:S01]  /*0490*/  PLOP3.LUT P5, PT, PT, PT, UP3, 0x80, 0x8 ;  /* 0x000000000008781c */ /* 0x000fe20003faf038 */
[----:B------:R-:W-:Y:S02]  /*04a0*/  UISETP.GT.U32.AND UP1, UPT, UR10, 0x5, UPT ;  /* 0x000000050a00788c */ /* 0x000fe4000bf24070 */
[----:B-1----:R-:W-:Y:S02]  /*04b0*/  ULEA UR6, UR5, UR4, 0x18 ;  /* 0x0000000405067291 */ /* 0x002fe4000f8ec0ff */
[----:B------:R-:W3:Y:S01]  /*04c0*/  @P4 LDG.E.CONSTANT R9, desc[UR8][R4.64+0x4d4] ;  /* 0x0004d40804094981 */ /* 0x000ee2000c1e9900 */
[----:B0-----:R-:W-:-:S03]  /*04d0*/  LEA R0, R2, R3, 0x1 ;  /* 0x0000000302007211 */ /* 0x001fc600078e08ff */
[----:B------:R-:W3:Y:S02]  /*04e0*/  @P6 LDG.E.CONSTANT R13, desc[UR8][R4.64+0x4d8] ;  /* 0x0004d808040d6981 */ /* 0x000ee4000c1e9900 */
[----:B------:R-:W-:-:S05]  /*04f0*/  IMAD R14, R0, 0x90, RZ ;  /* 0x00000090000e7824 */ /* 0x000fca00078e02ff */
[----:B------:R-:W-:Y:S01]  /*0500*/  LEA R14, R14, UR6, 0x2 ;  /* 0x000000060e0e7c11 */ /* 0x000fe2000f8e10ff */
[----:B------:R-:W-:Y:S01]  /*0510*/  UISETP.NE.OR UP2, UPT, UR7, URZ, UP1 ;  /* 0x000000ff0700728c */ /* 0x000fe20008f45670 */
[----:B------:R-:W-:Y:S02]  /*0520*/  PLOP3.LUT P4, PT, PT, PT, UP3, 0x80, 0x8 ;  /* 0x000000000008781c */ /* 0x000fe40003f8f038 */
[----:B------:R-:W-:Y:S01]  /*0530*/  PLOP3.LUT P6, PT, PT, PT, UP3, 0x80, 0x8 ;  /* 0x000000000008781c */ /* 0x000fe20003fcf038 */
[----:B------:R-:W-:-:S10]  /*0540*/  UISETP.GT.U32.OR UP1, UPT, UR11, 0x1, UP1 ;  /* 0x000000010b00788c */ /* 0x000fd40008f24470 */
[----:B------:R-:W3:Y:S01]  /*0550*/  @P4 LDG.E.CONSTANT R17, desc[UR8][R4.64+0x7e4] ;  /* 0x0007e40804114981 */ /* 0x000ee2000c1e9900 */
[----:B------:R-:W-:-:S03]  /*0560*/  PLOP3.LUT P4, PT, PT, PT, UP3, 0x80, 0x8 ;  /* 0x000000000008781c */ /* 0x000fc60003f8f038 */
[----:B------:R-:W3:Y:S01]  /*0570*/  @P6 LDG.E.CONSTANT R27, desc[UR8][R4.64+0x7e8] ;  /* 0x0007e808041b6981 */ /* 0x000ee2000c1e9900 */
[----:B------:R-:W-:-:S03]  /*0580*/  PLOP3.LUT P6, PT, PT, PT, UP2, 0x80, 0x8 ;  /* 0x000000000008781c */ /* 0x000fc60003fcf028 */
[----:B--2---:R0:W-:Y:S02]  /*0590*/  STS [R14], R25 ;  /* 0x000000190e007388 */ /* 0x0041e40000000800 */
[----:B0-----:R-:W-:-:S06]  /*05a0*/  MOV R25, RZ ;  /* 0x000000ff00197202 */ /* 0x001fcc0000000f00 */
[----:B------:R-:W2:Y:S01]  /*05b0*/  @P5 LDG.E.CONSTANT R25, desc[UR8][R4.64+0xaf4] ;  /* 0x000af40804195981 */ /* 0x000ea2000c1e9900 */
[----:B------:R-:W-:-:S03]  /*05c0*/  PLOP3.LUT P5, PT, PT, PT, UP2, 0x80, 0x8 ;  /* 0x000000000008781c */ /* 0x000fc60003faf028 */
[----:B-----5:R0:W-:Y:S02]  /*05d0*/  STS [R14+0x110], R10 ;  /* 0x0001100a0e007388 */ /* 0x0201e40000000800 */
[----:B0-----:R-:W-:-:S08]  /*05e0*/  MOV R10, RZ ;  /* 0x000000ff000a7202 */ /* 0x001fd00000000f00 */
[----:B------:R-:W5:Y:S01]  /*05f0*/  @!P5 LDG.E.CONSTANT R10, desc[UR8][R4.64+0x4dc] ;  /* 0x0004dc08040ad981 */ /* 0x000f62000c1e9900 */
[----:B------:R-:W-:-:S03]  /*0600*/  PLOP3.LUT P5, PT, PT, PT, UP1, 0x80, 0x8 ;  /* 0x000000000008781c */ /* 0x000fc60003faf018 */
[----:B----4-:R0:W-:Y:S04]  /*0610*/  STS [R14+0x90], R12 ;  /* 0x0000900c0e007388 */ /* 0x0101e80000000800 */
[----:B---3--:R1:W-:Y:S04]  /*0620*/  STS [R14+0x120], R16 ;  /* 0x000120100e007388 */ /* 0x0083e80000000800 */
[----:B------:R3:W-:Y:S01]  /*0630*/  STS [R14+0x80], R8 ;  /* 0x000080080e007388 */ /* 0x0007e20000000800 */
[----:B0-----:R-:W-:Y:S02]  /*0640*/  MOV R12, RZ ;  /* 0x000000ff000c7202 */ /* 0x001fe40000000f00 */
[----:B-1----:R-:W-:-:S04]  /*0650*/  MOV R16, RZ ;  /* 0x000000ff00107202 */ /* 0x002fc80000000f00 */
[----:B------:R-:W4:Y:S01]  /*0660*/  @!P6 LDG.E.CONSTANT R12, desc[UR8][R4.64+0x1cc] ;  /* 0x0001cc08040ce981 */ /* 0x000f22000c1e9900 */
[----:B---3--:R-:W-:-:S03]  /*0670*/  MOV R8, RZ ;  /* 0x000000ff00087202 */ /* 0x008fc60000000f00 */
[----:B------:R-:W3:Y:S01]  /*0680*/  @!P5 LDG.E.CONSTANT R16, desc[UR8][R4.64+0xc] ;  /* 0x00000c080410d981 */ /* 0x000ee2000c1e9900 */
[----:B------:R-:W-:Y:S02]  /*0690*/  PLOP3.LUT P6, PT, PT, PT, UP2, 0x80, 0x8 ;  /* 0x000000000008781c */ /* 0x000fe40003fcf028 */
[----:B------:R-:W-:Y:S01]  /*06a0*/  PLOP3.LUT P5, PT, PT, PT, UP1, 0x80, 0x8 ;  /* 0x000000000008781c */ /* 0x000fe20003faf018 */
[----:B------:R-:W4:Y:S01]  /*06b0*/  @P4 LDG.E.CONSTANT R8, desc[UR8][R4.64+0xaf8] ;  /* 0x000af80804084981 */ /* 0x000f22000c1e9900 */
[----:B------:R-:W-:-:S03]  /*06c0*/  PLOP3.LUT P4, PT, PT, PT, UP2, 0x80, 0x8 ;  /* 0x000000000008781c */ /* 0x000fc60003f8f028 */
[----:B------:R0:W-:Y:S04]  /*06d0*/  STS [R14+0x1a0], R29 ;  /* 0x0001a01d0e007388 */ /* 0x0001e80000000800 */
[----:B------:R1:W-:Y:S04]  /*06e0*/  STS [R14+0x230], R15 ;  /* 0x0002300f0e007388 */ /* 0x0003e80000000800 */
[----:B------:R1:W-:Y:S01]  /*06f0*/  STS [R14+0x84], R11 ;  /* 0x0000840b0e007388 */ /* 0x0003e20000000800 */
[----:B0-----:R-:W-:Y:S02]  /*0700*/  CS2R R28, SRZ ;  /* 0x00000000001c7805 */ /* 0x001fe4000001ff00 */
[----:B-1----:R-:W-:-:S04]  /*0710*/  MOV R15, RZ ;  /* 0x000000ff000f7202 */ /* 0x002fc80000000f00 */
[----:B------:R-:W3:Y:S01]  /*0720*/  @!P4 LDG.E.CONSTANT R29, desc[UR8][R4.64+0x7ec] ;  /* 0x0007ec08041dc981 */ /* 0x000ee2000c1e9900 */
[----:B------:R-:W-:-:S03]  /*0730*/  MOV R11, RZ ;  /* 0x000000ff000b7202 */ /* 0x000fc60000000f00 */
[----:B------:R-:W3:Y:S04]  /*0740*/  @!P6 LDG.E.CONSTANT R15, desc[UR8][R4.64+0xafc] ;  /* 0x000afc08040fe981 */ /* 0x000ee8000c1e9900 */
[----:B------:R-:W3:Y:S04]  /*0750*/  @!P5 LDG.E.CONSTANT R11, desc[UR8][R4.64+0x93c] ;  /* 0x00093c08040bd981 */ /* 0x000ee8000c1e9900 */
[----:B------:R0:W-:Y:S04]  /*0760*/  STS [R14+0x114], R9 ;  /* 0x000114090e007388 */ /* 0x0001e80000000800 */
[----:B------:R1:W-:Y:S01]  /*0770*/  STS [R14+0x118], R13 ;  /* 0x0001180d0e007388 */ /* 0x0003e20000000800 */
[----:B0-----:R-:W-:-:S02]  /*0780*/  MOV R9, RZ ;  /* 0x000000ff00097202 */ /* 0x001fc40000000f00 */
[----:B-1----:R-:W-:-:S04]  /*0790*/  MOV R13, RZ ;  /* 0x000000ff000d7202 */ /* 0x002fc80000000f00 */
[----:B------:R-:W3:Y:S04]  /*07a0*/  @P2 LDG.E.CONSTANT R9, desc[UR8][R4.64+0x8] ;  /* 0x0000080804092981 */ /* 0x000ee8000c1e9900 */
[----:B------:R-:W3:Y:S04]  /*07b0*/  @P0 LDG.E.CONSTANT R13, desc[UR8][R4.64+0x3c] ;  /* 0x00003c08040d0981 */ /* 0x000ee8000c1e9900 */
[----:B--2---:R0:W-:Y:S02]  /*07c0*/  STS [R14+0x234], R25 ;  /* 0x000234190e007388 */ /* 0x0041e40000000800 */
[----:B0-----:R-:W-:-:S06]  /*07d0*/  MOV R25, RZ ;  /* 0x000000ff00197202 */ /* 0x001fcc0000000f00 */
[----:B------:R-:W2:Y:S04]  /*07e0*/  @P3 LDG.E.CONSTANT R25, desc[UR8][R4.64+0x70] ;  /* 0x0000700804193981 */ /* 0x000ea8000c1e9900 */
[----:B-----5:R-:W-:Y:S04]  /*07f0*/  STS [R14+0x11c], R10 ;  /* 0x00011c0a0e007388 */ /* 0x020fe80000000800 */
[----:B----4-:R0:W-:Y:S02]  /*0800*/  STS [R14+0x238], R8 ;  /* 0x000238080e007388 */ /* 0x0101e40000000800 */
[----:B0-----:R-:W-:-:S06]  /*0810*/  MOV R8, RZ ;  /* 0x000000ff00087202 */ /* 0x001fcc0000000f00 */
[----:B------:R-:W4:Y:S04]  /*0820*/  @P1 LDG.E.CONSTANT R8, desc[UR8][R4.64+0x7c] ;  /* 0x00007c0804081981 */ /* 0x000f28000c1e9900 */
[----:B---3--:R0:W-:Y:S04]  /*0830*/  STS [R14+0x1ac], R29 ;  /* 0x0001ac1d0e007388 */ /* 0x0081e80000000800 */
[----:B------:R1:W-:Y:S04]  /*0840*/  STS [R14+0x23c], R15 ;  /* 0x00023c0f0e007388 */ /* 0x0003e80000000800 */
[----:B------:R3:W-:Y:S01]  /*0850*/  STS [R14+0x1bc], R11 ;  /* 0x0001bc0b0e007388 */ /* 0x0007e20000000800 */
[----:B0-----:R-:W-:-:S02]  /*0860*/  MOV R29, RZ ;  /* 0x000000ff001d7202 */ /* 0x001fc40000000f00 */
[----:B-1----:R-:W-:-:S04]  /*0870*/  MOV R15, RZ ;  /* 0x000000ff000f7202 */ /* 0x002fc80000000f00 */
[----:B------:R-:W5:Y:S01]  /*0880*/  @P0 LDG.E.CONSTANT R29, desc[UR8][R4.64+0x78] ;  /* 0x00007808041d0981 */ /* 0x000f62000c1e9900 */
[----:B---3--:R-:W-:-:S03]  /*0890*/  CS2R R10, SRZ ;  /* 0x00000000000a7805 */ /* 0x008fc6000001ff00 */
[----:B------:R-:W3:Y:S04]  /*08a0*/  @P0 LDG.E.CONSTANT R15, desc[UR8][R4.64+0x40] ;  /* 0x00004008040f0981 */ /* 0x000ee8000c1e9900 */
[----:B------:R-:W3:Y:S04]  /*08b0*/  @P3 LDG.E.CONSTANT R11, desc[UR8][R4.64+0x38] ;  /* 0x00003808040b3981 */ /* 0x000ee8000c1e9900 */
[----:B------:R-:W3:Y:S04]  /*08c0*/  @P3 LDG.E.CONSTANT R10, desc[UR8][R4.64+0xa8] ;  /* 0x0000a808040a3981 */ /* 0x000ee8000c1e9900 */
[----:B------:R0:W-:Y:S02]  /*08d0*/  STS [R14+0x1a4], R17 ;  /* 0x0001a4110e007388 */ /* 0x0001e40000000800 */
[----:B0-----:R-:W-:-:S06]  /*08e0*/  MOV R17, RZ ;  /* 0x000000ff00117202 */ /* 0x001fcc0000000f00 */
[----:B------:R-:W3:Y:S04]  /*08f0*/  @P1 LDG.E.CONSTANT R17, desc[UR8][R4.64+0x44] ;  /* 0x0000440804111981 */ /* 0x000ee8000c1e9900 */
[----:B------:R0:W-:Y:S02]  /*0900*/  STS [R14+0x1a8], R27 ;  /* 0x0001a81b0e007388 */ /* 0x0001e40000000800 */
[----:B0-----:R-:W-:-:S06]  /*0910*/  MOV R27, RZ ;  /* 0x000000ff001b7202 */ /* 0x001fcc0000000f00 */
[----:B------:R-:W3:Y:S04]  /*0920*/  @P0 LDG.E.CONSTANT R27, desc[UR8][R4.64+0x74] ;  /* 0x00007408041b0981 */ /* 0x000ee8000c1e9900 */
[----:B------:R0:W-:Y:S04]  /*0930*/  STS [R14+0x88], R7 ;  /* 0x000088070e007388 */ /* 0x0001e80000000800 */
[----:B------:R1:W-:Y:S04]  /*0940*/  STS [R14+0x8c], R12 ;  /* 0x00008c0c0e007388 */ /* 0x0003e80000000800 */
[----:B------:R1:W-:Y:S01]  /*0950*/  STS [R14+0x8], R9 ;  /* 0x000008090e007388 */ /* 0x0003e20000000800 */
[----:B0-----:R-:W-:-:S03]  /*0960*/  MOV R7, RZ ;  /* 0x000000ff00077202 */ /* 0x001fc60000000f00 */
[----:B------:R0:W-:Y:S01]  /*0970*/  STS [R14+0x14], R13 ;  /* 0x0000140d0e007388 */ /* 0x0001e20000000800 */
[----:B-1----:R-:W-:-:S03]  /*0980*/  MOV R12, RZ ;  /* 0x000000ff000c7202 */ /* 0x002fc60000000f00 */
[----:B------:R-:W3:Y:S01]  /*0990*/  @P2 LDG.E.CONSTANT R7, desc[UR8][R4.64+0x4] ;  /* 0x0000040804072981 */ /* 0x000ee2000c1e9900 */
[----:B------:R-:W-:-:S03]  /*09a0*/  MOV R9, RZ ;  /* 0x000000ff00097202 */ /* 0x000fc60000000f00 */
[----:B------:R-:W3:Y:S01]  /*09b0*/  @P0 LDG.E.CONSTANT R12, desc[UR8][R4.64+0xac] ;  /* 0x0000ac08040c0981 */ /* 0x000ee2000c1e9900 */
[----:B0-----:R-:W-:-:S03]  /*09c0*/  MOV R13, RZ ;  /* 0x000000ff000d7202 */ /* 0x001fc60000000f00 */
[----:B------:R-:W3:Y:S04]  /*09d0*/  @P1 LDG.E.CONSTANT R9, desc[UR8][R4.64+0xb4] ;  /* 0x0000b40804091981 */ /* 0x000ee8000c1e9900 */
[----:B------:R-:W3:Y:S04]  /*09e0*/  @P0 LDG.E.CONSTANT R13, desc[UR8][R4.64+0xe4] ;  /* 0x0000e408040d0981 */ /* 0x000ee8000c1e9900 */
[----:B--2---:R0:W-:Y:S02]  /*09f0*/  STS [R14+0x20], R25 ;  /* 0x000020190e007388 */ /* 0x0041e40000000800 */
[----:B0-----:R-:W-:-:S06]  /*0a00*/  MOV R25, RZ ;  /* 0x000000ff00197202 */ /* 0x001fcc0000000f00 */
[----:B------:R-:W2:Y:S04]  /*0a10*/  @P3 LDG.E.CONSTANT R25, desc[UR8][R4.64+0x118] ;  /* 0x0001180804193981 */ /* 0x000ea8000c1e9900 */
[----:B----4-:R0:W-:Y:S02]  /*0a20*/  STS [R14+0x2c], R8 ;  /* 0x00002c080e007388 */ /* 0x0101e40000000800 */
[----:B0-----:R-:W-:-:S06]  /*0a30*/  MOV R8, RZ ;  /* 0x000000ff00087202 */ /* 0x001fcc0000000f00 */
[----:B------:R-:W4:Y:S04]  /*0a40*/  @P1 LDG.E.CONSTANT R8, desc[UR8][R4.64+0x124] ;  /* 0x0001240804081981 */ /* 0x000f28000c1e9900 */
[----:B-----5:R0:W-:Y:S04]  /*0a50*/  STS [R14+0x28], R29 ;  /* 0x0000281d0e007388 */ /* 0x0201e80000000800 */
[----:B---3--:R1:W-:Y:S04]  /*0a60*/  STS [R14+0x18], R15 ;  /* 0x0000180f0e007388 */ /* 0x0083e80000000800 */
[----:B------:R-:W-:Y:S01]  /*0a70*/  STS [R14+0x10], R11 ;  /* 0x0000100b0e007388 */ /* 0x000fe20000000800 */
[----:B0-----:R-:W-:-:S03]  /*0a80*/  MOV R29, RZ ;  /* 0x000000ff001d7202 */ /* 0x001fc60000000f00 */
[----:B------:R0:W-:Y:S01]  /*0a90*/  STS [R14+0x30], R10 ;  /* 0x0000300a0e007388 */ /* 0x0001e20000000800 */
[----:B-1----:R-:W-:-:S03]  /*0aa0*/  MOV R15, RZ ;  /* 0x000000ff000f7202 */ /* 0x002fc60000000f00 */
[----:B------:R-:W3:Y:S04]  /*0ab0*/  @P0 LDG.E.CONSTANT R29, desc[UR8][R4.64+0x120] ;  /* 0x00012008041d0981 */ /* 0x000ee8000c1e9900 */
[----:B------:R-:W5:Y:S01]  /*0ac0*/  @P0 LDG.E.CONSTANT R15, desc[UR8][R4.64+0xe8] ;  /* 0x0000e808040f0981 */ /* 0x000f62000c1e9900 */
[----:B0-----:R-:W-:-:S06]  /*0ad0*/  CS2R R10, SRZ ;  /* 0x00000000000a7805 */ /* 0x001fcc000001ff00 */
[----:B------:R-:W5:Y:S04]  /*0ae0*/  @P3 LDG.E.CONSTANT R11, desc[UR8][R4.64+0xe0] ;  /* 0x0000e008040b3981 */ /* 0x000f68000c1e9900 */
[----:B------:R-:W5:Y:S04]  /*0af0*/  @P3 LDG.E.CONSTANT R10, desc[UR8][R4.64+0x150] ;  /* 0x00015008040a3981 */ /* 0x000f68000c1e9900 */
[----:B------:R0:W-:Y:S02]  /*0b00*/  STS [R14+0x1c], R17 ;  /* 0x00001c110e007388 */ /* 0x0001e40000000800 */
[----:B0-----:R-:W-:-:S06]  /*0b10*/  MOV R17, RZ ;  /* 0x000000ff00117202 */ /* 0x001fcc0000000f00 */
[----:B------:R-:W5:Y:S04]  /*0b20*/  @P1 LDG.E.CONSTANT R17, desc[UR8][R4.64+0xec] ;  /* 0x0000ec0804111981 */ /* 0x000f68000c1e9900 */
[----:B------:R0:W-:Y:S02]  /*0b30*/  STS [R14+0x24], R27 ;  /* 0x0000241b0e007388 */ /* 0x0001e40000000800 */
[----:B0-----:R-:W-:-:S06]  /*0b40*/  MOV R27, RZ ;  /* 0x000000ff001b7202 */ /* 0x001fcc0000000f00 */
[----:B------:R-:W5:Y:S04]  /*0b50*/  @P0 LDG.E.CONSTANT R27, desc[UR8][R4.64+0x11c] ;  /* 0x00011c08041b0981 */ /* 0x000f68000c1e9900 */
[----:B------:R0:W-:Y:S04]  /*0b60*/  STS [R14+0x4], R7 ;  /* 0x000004070e007388 */ /* 0x0001e80000000800 */
[----:B------:R1:W-:Y:S04]  /*0b70*/  STS [R14+0x34], R12 ;  /* 0x0000340c0e007388 */ /* 0x0003e80000000800 */
[----:B------:R1:W-:Y:S01]  /*0b80*/  STS [R14+0x3c], R9 ;  /* 0x00003c090e007388 */ /* 0x0003e20000000800 */
[----:B0-----:R-:W-:-:S03]  /*0b90*/  MOV R7, RZ ;  /* 0x000000ff00077202 */ /* 0x001fc60000000f00 */
[----:B------:R0:W-:Y:S01]  /*0ba0*/  STS [R14+0x44], R13 ;  /* 0x0000440d0e007388 */ /* 0x0001e20000000800 */
[----:B-1----:R-:W-:-:S03]  /*0bb0*/  MOV R12, RZ ;  /* 0x000000ff000c7202 */ /* 0x002fc60000000f00 */
[----:B------:R-:W5:Y:S01]  /*0bc0*/  @P0 LDG.E.CONSTANT R7, desc[UR8][R4.64+0xb0] ;  /* 0x0000b00804070981 */ /* 0x000f62000c1e9900 */
[----:B------:R-:W-:-:S03]  /*0bd0*/  MOV R9, RZ ;  /* 0x000000ff00097202 */ /* 0x000fc60000000f00 */
[----:B------:R-:W5:Y:S01]  /*0be0*/  @P0 LDG.E.CONSTANT R12, desc[UR8][R4.64+0x154] ;  /* 0x00015408040c0981 */ /* 0x000f62000c1e9900 */
[----:B0-----:R-:W-:-:S03]  /*0bf0*/  MOV R13, RZ ;  /* 0x000000ff000d7202 */ /* 0x001fc60000000f00 */
[----:B------:R-:W5:Y:S04]  /*0c00*/  @P1 LDG.E.CONSTANT R9, desc[UR8][R4.64+0x15c] ;  /* 0x00015c0804091981 */ /* 0x000f68000c1e9900 */
[----:B------:R-:W5:Y:S04]  /*0c10*/  @P0 LDG.E.CONSTANT R13, desc[UR8][R4.64+0x18c] ;  /* 0x00018c08040d0981 */ /* 0x000f68000c1e9900 */
[----:B--2---:R0:W-:Y:S02]  /*0c20*/  STS [R14+0x50], R25 ;  /* 0x000050190e007388 */ /* 0x0041e40000000800 */
[----:B0-----:R-:W-:-:S06]  /*0c30*/  MOV R25, RZ ;  /* 0x000000ff00197202 */ /* 0x001fcc0000000f00 */
[----:B------:R-:W2:Y:S04]  /*0c40*/  @P2 LDG.E.CONSTANT R25, desc[UR8][R4.64+0x314] ;  /* 0x0003140804192981 */ /* 0x000ea8000c1e9900 */
[----:B----4-:R0:W-:Y:S02]  /*0c50*/  STS [R14+0x5c], R8 ;  /* 0x00005c080e007388 */ /* 0x0101e40000000800 */
[----:B0-----:R-:W-:-:S06]  /*0c60*/  MOV R8, RZ ;  /* 0x000000ff00087202 */ /* 0x001fcc0000000f00 */
[----:B------:R-:W4:Y:S04]  /*0c70*/  @P0 LDG.E.CONSTANT R8, desc[UR8][R4.64+0x34c] ;  /* 0x00034c0804080981 */ /* 0x000f28000c1e9900 */
[----:B---3--:R0:W-:Y:S04]  /*0c80*/  STS [R14+0x58], R29 ;  /* 0x0000581d0e007388 */ /* 0x0081e80000000800 */
[----:B-----5:R1:W-:Y:S01]  /*0c90*/  STS [R14+0x48], R15 ;  /* 0x0000480f0e007388 */ /* 0x0203e20000000800 */
[----:B0-----:R-:W-:-:S03]  /*0ca0*/  MOV R29, RZ ;  /* 0x000000ff001d7202 */ /* 0x001fc60000000f00 */
[----:B------:R-:W-:Y:S01]  /*0cb0*/  STS [R14+0x40], R11 ;  /* 0x0000400b0e007388 */ /* 0x000fe20000000800 */
[----:B-1----:R-:W-:-:S03]  /*0cc0*/  MOV R15, RZ ;  /* 0x000000ff000f7202 */ /* 0x002fc60000000f00 */
[----:B------:R0:W-:Y:S04]  /*0cd0*/  STS [R14+0x60], R10 ;  /* 0x0000600a0e007388 */ /* 0x0001e80000000800 */
        /* <DEDUP_REMOVED lines=147> */
[----:B------:R-:W5:Y:S01]  /*1610*/  @P1 LDG.E.CONSTANT R17, desc[UR8][R4.64+0x70c] ;  /* 0x00070c0804111981 */ /* 0x000f62000c1e9900 */
[----:B------:R-:W-:-:S03]  /*1620*/  PLOP3.LUT P4, PT, PT, PT, UP1, 0x80, 0x8 ;  /* 0x000000000008781c */ /* 0x000fc60003f8f018 */
[----:B------:R0:W-:Y:S04]  /*1630*/  STS [R14+0x1b0], R26 ;  /* 0x0001b01a0e007388 */ /* 0x0001e80000000800 */
[----:B------:R1:W-:Y:S01]  /*1640*/  STS [R14+0x144], R27 ;  /* 0x0001441b0e007388 */ /* 0x0003e20000000800 */
[----:B0-----:R-:W-:Y:S02]  /*1650*/  MOV R26, RZ ;  /* 0x000000ff001a7202 */ /* 0x001fe40000000f00 */
[----:B-1----:R-:W-:-:S04]  /*1660*/  MOV R27, RZ ;  /* 0x000000ff001b7202 */ /* 0x002fc80000000f00 */
[----:B------:R-:W5:Y:S04]  /*1670*/  @!P4 LDG.E.CONSTANT R26, desc[UR8][R4.64+0x31c] ;  /* 0x00031c08041ac981 */ /* 0x000f68000c1e9900 */
[----:B------:R-:W5:Y:S01]  /*1680*/  @P0 LDG.E.CONSTANT R27, desc[UR8][R4.64+0x73c] ;  /* 0x00073c08041b0981 */ /* 0x000f62000c1e9900 */
[----:B------:R-:W-:-:S03]  /*1690*/  PLOP3.LUT P6, PT, PT, PT, UP1, 0x80, 0x8 ;  /* 0x000000000008781c */ /* 0x000fc60003fcf018 */
[----:B------:R0:W-:Y:S04]  /*16a0*/  STS [R14+0x124], R7 ;  /* 0x000124070e007388 */ /* 0x0001e80000000800 */
[----:B------:R1:W-:Y:S04]  /*16b0*/  STS [R14+0x154], R12 ;  /* 0x0001540c0e007388 */ /* 0x0003e80000000800 */
[----:B------:R1:W-:Y:S01]  /*16c0*/  STS [R14+0x15c], R9 ;  /* 0x00015c090e007388 */ /* 0x0003e20000000800 */
[----:B0-----:R-:W-:-:S03]  /*16d0*/  MOV R7, RZ ;  /* 0x000000ff00077202 */ /* 0x001fc60000000f00 */
[----:B------:R0:W-:Y:S01]  /*16e0*/  STS [R14+0x164], R13 ;  /* 0x0001640d0e007388 */ /* 0x0001e20000000800 */
[----:B-1----:R-:W-:-:S03]  /*16f0*/  MOV R12, RZ ;  /* 0x000000ff000c7202 */ /* 0x002fc60000000f00 */
[----:B------:R-:W5:Y:S01]  /*1700*/  @!P6 LDG.E.CONSTANT R28, desc[UR8][R4.64+0x62c] ;  /* 0x00062c08041ce981 */ /* 0x000f62000c1e9900 */
[----:B------:R-:W-:-:S03]  /*1710*/  MOV R9, RZ ;  /* 0x000000ff00097202 */ /* 0x000fc60000000f00 */
[----:B------:R-:W5:Y:S01]  /*1720*/  @P0 LDG.E.CONSTANT R7, desc[UR8][R4.64+0x6d0] ;  /* 0x0006d00804070981 */ /* 0x000f62000c1e9900 */
[----:B0-----:R-:W-:-:S03]  /*1730*/  MOV R13, RZ ;  /* 0x000000ff000d7202 */ /* 0x001fc60000000f00 */
[----:B------:R-:W5:Y:S04]  /*1740*/  @P0 LDG.E.CONSTANT R12, desc[UR8][R4.64+0x774] ;  /* 0x00077408040c0981 */ /* 0x000f68000c1e9900 */
        /* <DEDUP_REMOVED lines=19> */
[----:B------:R-:W-:Y:S04]  /*1880*/  STS [R14+0xc], R16 ;  /* 0x00000c100e007388 */ /* 0x000fe80000000800 */
[----:B------:R0:W-:Y:S02]  /*1890*/  STS [R14+0x16c], R17 ;  /* 0x00016c110e007388 */ /* 0x0001e40000000800 */
[----:B0-----:R-:W-:-:S06]  /*18a0*/  CS2R R16, SRZ ;  /* 0x0000000000107805 */ /* 0x001fcc000001ff00 */
[----:B------:R-:W5:Y:S04]  /*18b0*/  @P0 LDG.E.CONSTANT R17, desc[UR8][R4.64+0x7b0] ;  /* 0x0007b00804110981 */ /* 0x000f68000c1e9900 */
[----:B------:R-:W5:Y:S04]  /*18c0*/  @P1 LDG.E.CONSTANT R16, desc[UR8][R4.64+0x974] ;  /* 0x0009740804101981 */ /* 0x000f68000c1e9900 */
[----:B------:R-:W-:Y:S04]  /*18d0*/  STS [R14+0x9c], R26 ;  /* 0x00009c1a0e007388 */ /* 0x000fe80000000800 */
[----:B------:R0:W-:Y:S02]  /*18e0*/  STS [R14+0x174], R27 ;  /* 0x0001741b0e007388 */ /* 0x0001e40000000800 */
[----:B0-----:R-:W-:-:S06]  /*18f0*/  CS2R R26, SRZ ;  /* 0x00000000001a7805 */ /* 0x001fcc000001ff00 */
[----:B------:R-:W5:Y:S04]  /*1900*/  @P2 LDG.E.CONSTANT R27, desc[UR8][R4.64+0x934] ;  /* 0x00093408041b2981 */ /* 0x000f68000c1e9900 */
[----:B------:R-:W-:Y:S04]  /*1910*/  STS [R14+0x12c], R28 ;  /* 0x00012c1c0e007388 */ /* 0x000fe80000000800 */
        /* <DEDUP_REMOVED lines=23> */
[----:B-1----:R-:W-:-:S03]  /*1a90*/  CS2R R28, SRZ ;  /* 0x00000000001c7805 */ /* 0x002fc6000001ff00 */
[----:B------:R0:W-:Y:S04]  /*1aa0*/  STS [R14+0x1c4], R10 ;  /* 0x0001c40a0e007388 */ /* 0x0001e80000000800 */
[----:B------:R-:W3:Y:S04]  /*1ab0*/  @P3 LDG.E.CONSTANT R15, desc[UR8][R4.64+0x9d8] ;  /* 0x0009d808040f3981 */ /* 0x000ee8000c1e9900 */
[----:B------:R-:W5:Y:S01]  /*1ac0*/  @P3 LDG.E.CONSTANT R29, desc[UR8][R4.64+0xa10] ;  /* 0x000a1008041d3981 */ /* 0x000f62000c1e9900 */
[----:B0-----:R-:W-:-:S03]  /*1ad0*/  CS2R R10, SRZ ;  /* 0x00000000000a7805 */ /* 0x001fc6000001ff00 */
[----:B------:R-:W5:Y:S04]  /*1ae0*/  @P3 LDG.E.CONSTANT R28, desc[UR8][R4.64+0xa48] ;  /* 0x000a4808041c3981 */ /* 0x000f68000c1e9900 */
[----:B------:R-:W5:Y:S04]  /*1af0*/  @P0 LDG.E.CONSTANT R11, desc[UR8][R4.64+0x9a8] ;  /* 0x0009a808040b0981 */ /* 0x000f68000c1e9900 */
[----:B------:R-:W5:Y:S04]  /*1b00*/  @P1 LDG.E.CONSTANT R10, desc[UR8][R4.64+0xa1c] ;  /* 0x000a1c08040a1981 */ /* 0x000f68000c1e9900 */
[----:B------:R-:W-:Y:S04]  /*1b10*/  STS [R14+0x198], R17 ;  /* 0x000198110e007388 */ /* 0x000fe80000000800 */
[----:B------:R0:W-:Y:S02]  /*1b20*/  STS [R14+0x1cc], R16 ;  /* 0x0001cc100e007388 */ /* 0x0001e40000000800 */
[----:B0-----:R-:W-:-:S06]  /*1b30*/  CS2R R16, SRZ ;  /* 0x0000000000107805 */ /* 0x001fcc000001ff00 */
[----:B------:R-:W5:Y:S04]  /*1b40*/  @P0 LDG.E.CONSTANT R16, desc[UR8][R4.64+0xa14] ;  /* 0x000a140804100981 */ /* 0x000f68000c1e9900 */
[----:B------:R-:W5:Y:S04]  /*1b50*/  @P0 LDG.E.CONSTANT R17, desc[UR8][R4.64+0x9dc] ;  /* 0x0009dc0804110981 */ /* 0x000f68000c1e9900 */
[----:B------:R0:W-:Y:S02]  /*1b60*/  STS [R14+0x1b4], R27 ;  /* 0x0001b41b0e007388 */ /* 0x0001e40000000800 */
[----:B0-----:R-:W-:-:S06]  /*1b70*/  MOV R27, RZ ;  /* 0x000000ff001b7202 */ /* 0x001fcc0000000f00 */
[----:B------:R-:W5:Y:S04]  /*1b80*/  @P0 LDG.E.CONSTANT R27, desc[UR8][R4.64+0xa4c] ;  /* 0x000a4c08041b0981 */ /* 0x000f68000c1e9900 */
[----:B------:R0:W-:Y:S04]  /*1b90*/  STS [R14+0x1d0], R7 ;  /* 0x0001d0070e007388 */ /* 0x0001e80000000800 */
[----:B------:R-:W-:Y:S04]  /*1ba0*/  STS [R14+0x1c8], R12 ;  /* 0x0001c80c0e007388 */ /* 0x000fe80000000800 */
[----:B------:R1:W-:Y:S01]  /*1bb0*/  STS [R14+0x1d4], R9 ;  /* 0x0001d4090e007388 */ /* 0x0003e20000000800 */
[----:B0-----:R-:W-:-:S03]  /*1bc0*/  MOV R7, RZ ;  /* 0x000000ff00077202 */ /* 0x001fc60000000f00 */
[----:B------:R0:W-:Y:S04]  /*1bd0*/  STS [R14+0x1dc], R13 ;  /* 0x0001dc0d0e007388 */ /* 0x0001e80000000800 */
[----:B------:R-:W5:Y:S01]  /*1be0*/  @P0 LDG.E.CONSTANT R7, desc[UR8][R4.64+0xa50] ;  /* 0x000a500804070981 */ /* 0x000f62000c1e9900 */
[----:B-1----:R-:W-:Y:S02]  /*1bf0*/  MOV R9, RZ ;  /* 0x000000ff00097202 */ /* 0x002fe40000000f00 */
[----:B0-----:R-:W-:-:S04]  /*1c00*/  CS2R R12, SRZ ;  /* 0x00000000000c7805 */ /* 0x001fc8000001ff00 */
        /* <DEDUP_REMOVED lines=21> */
[----:B0-----:R-:W0:Y:S02]  /*1d60*/  S2R R16, SR_CTAID.Z ;  /* 0x0000000000107919 */ /* 0x001e240000002700 */
[----:B------:R-:W-:Y:S04]  /*1d70*/  STS [R14+0x1ec], R26 ;  /* 0x0001ec1a0e007388 */ /* 0x000fe80000000800 */
[----:B------:R1:W-:Y:S02]  /*1d80*/  STS [R14+0x1e4], R17 ;  /* 0x0001e4110e007388 */ /* 0x0003e40000000800 */
[----:B-1----:R-:W-:-:S02]  /*1d90*/  IMAD R17, R3, 0x90, RZ ;  /* 0x0000009003117824 */ /* 0x002fc400078e02ff */
[----:B------:R1:W-:Y:S01]  /*1da0*/  STS [R14+0x204], R27 ;  /* 0x0002041b0e007388 */ /* 0x0003e20000000800 */
[----:B0-----:R-:W-:-:S05]  /*1db0*/  LEA R26, R16, R2, 0x2 ;  /* 0x00000002101a7211 */ /* 0x001fca00078e10ff */
[----:B------:R-:W-:-:S04]  /*1dc0*/  IMAD R26, R26, 0x240, R17 ;  /* 0x000002401a1a7824 */ /* 0x000fc800078e0211 */
[----:B------:R-:W-:Y:S02]  /*1dd0*/  IMAD R6, R6, 0x120, R26 ;  /* 0x0000012006067824 */ /* 0x000fe400078e021a */
[----:B-1----:R-:W0:Y:S01]  /*1de0*/  LDC.64 R26, c[0x0][0x388] ;  /* 0x0000e200ff1a7b82 */ /* 0x002e220000000a00 */
[----:B------:R-:W-:Y:S04]  /*1df0*/  STS [R14+0x200], R28 ;  /* 0x0002001c0e007388 */ /* 0x000fe80000000800 */
[----:B------:R1:W-:Y:S04]  /*1e00*/  STS [R14+0x208], R7 ;  /* 0x000208070e007388 */ /* 0x0003e80000000800 */
[----:B------:R1:W-:Y:S04]  /*1e10*/  STS [R14+0x20c], R9 ;  /* 0x00020c090e007388 */ /* 0x0003e80000000800 */
[----:B------:R1:W-:Y:S04]  /*1e20*/  STS [R14+0x21c], R12 ;  /* 0x00021c0c0e007388 */ /* 0x0003e80000000800 */
[----:B------:R1:W-:Y:S01]  /*1e30*/  STS [R14+0x224], R13 ;  /* 0x0002240d0e007388 */ /* 0x0003e20000000800 */
[----:B0-----:R-:W-:-:S05]  /*1e40*/  IMAD.WIDE.U32 R26, R6, 0x4, R26 ;  /* 0x00000004061a7825 */ /* 0x001fca00078e001a */
[----:B------:R-:W5:Y:S04]  /*1e50*/  LDG.E.CONSTANT R4, desc[UR8][R26.64] ;  /* 0x000000081a047981 */ /* 0x000f68000c1e9900 */
[----:B------:R-:W5:Y:S04]  /*1e60*/  LDG.E.CONSTANT R5, desc[UR8][R26.64+0x4] ;  /* 0x000004081a057981 */ /* 0x000f68000c1e9900 */
[----:B------:R-:W5:Y:S04]  /*1e70*/  LDG.E.CONSTANT R6, desc[UR8][R26.64+0x8] ;  /* 0x000008081a067981 */ /* 0x000f68000c1e9900 */
[----:B-1----:R-:W5:Y:S04]  /*1e80*/  LDG.E.CONSTANT R7, desc[UR8][R26.64+0xc] ;  /* 0x00000c081a077981 */ /* 0x002f68000c1e9900 */
[----:B------:R-:W5:Y:S04]  /*1e90*/  LDG.E.CONSTANT R9, desc[UR8][R26.64+0x14] ;  /* 0x000014081a097981 */ /* 0x000f68000c1e9900 */
[----:B------:R-:W5:Y:S04]  /*1ea0*/  LDG.E.CONSTANT R12, desc[UR8][R26.64+0x20] ;  /* 0x000020081a0c7981 */ /* 0x000f68000c1e9900 */
[----:B------:R-:W5:Y:S04]  /*1eb0*/  LDG.E.CONSTANT R13, desc[UR8][R26.64+0x24] ;  /* 0x000024081a0d7981 */ /* 0x000f68000c1e9900 */
[----:B--2---:R-:W-:Y:S04]  /*1ec0*/  STS [R14+0x22c], R25 ;  /* 0x00022c190e007388 */ /* 0x004fe80000000800 */
[----:B----4-:R0:W-:Y:S04]  /*1ed0*/  STS [R14+0x214], R8 ;  /* 0x000214080e007388 */ /* 0x0101e80000000800 */
[----:B0-----:R-:W2:Y:S04]  /*1ee0*/  LDG.E.CONSTANT R8, desc[UR8][R26.64+0x10] ;  /* 0x000010081a087981 */ /* 0x001ea8000c1e9900 */
[----:B---3--:R-:W-:Y:S04]  /*1ef0*/  STS [R14+0x210], R29 ;  /* 0x0002101d0e007388 */ /* 0x008fe80000000800 */
[----:B-----5:R0:W-:Y:S04]  /*1f00*/  STS [R14+0x228], R15 ;  /* 0x0002280f0e007388 */ /* 0x0201e80000000800 */
[----:B------:R1:W-:Y:S04]  /*1f10*/  STS [R14+0x218], R10 ;  /* 0x0002180a0e007388 */ /* 0x0003e80000000800 */
[----:B------:R3:W-:Y:S04]  /*1f20*/  STS [R14+0x220], R11 ;  /* 0x0002200b0e007388 */ /* 0x0007e80000000800 */
[----:B0-----:R-:W4:Y:S04]  /*1f30*/  LDG.E.CONSTANT R15, desc[UR8][R26.64+0x2c] ;  /* 0x00002c081a0f7981 */ /* 0x001f28000c1e9900 */
[----:B-1----:R-:W2:Y:S04]  /*1f40*/  LDG.E.CONSTANT R10, desc[UR8][R26.64+0x18] ;  /* 0x000018081a0a7981 */ /* 0x002ea8000c1e9900 */
[----:B---3--:R-:W2:Y:S04]  /*1f50*/  LDG.E.CONSTANT R11, desc[UR8][R26.64+0x1c] ;  /* 0x00001c081a0b7981 */ /* 0x008ea8000c1e9900 */
[----:B------:R-:W4:Y:S01]  /*1f60*/  LDG.E.CONSTANT R14, desc[UR8][R26.64+0x28] ;  /* 0x000028081a0e7981 */ /* 0x000f22000c1e9900 */
[----:B------:R-:W-:Y:S01]  /*1f70*/  UIADD3 UR4, UPT, UPT, UR4, 0x1200, URZ ;  /* 0x0000120004047890 */ /* 0x000fe2000fffe0ff */
[----:B------:R-:W-:-:S03]  /*1f80*/  IMAD R17, R2, 0x120, R17 ;  /* 0x0000012002117824 */ /* 0x000fc600078e0211 */
[----:B------:R-:W-:-:S06]  /*1f90*/  ULEA UR5, UR5, UR4, 0x18 ;  /* 0x0000000405057291 */ /* 0x000fcc000f8ec0ff */
[----:B------:R-:W-:-:S05]  /*1fa0*/  LEA R17, R17, UR5, 0x2 ;  /* 0x0000000511117c11 */ /* 0x000fca000f8e10ff */
[----:B------:R0:W-:Y:S04]  /*1fb0*/  STS.128 [R17], R4 ;  /* 0x0000000411007388 */ /* 0x0001e80000000c00 */
[----:B0-----:R-:W3:Y:S04]  /*1fc0*/  LDG.E.CONSTANT R4, desc[UR8][R26.64+0x30] ;  /* 0x000030081a047981 */ /* 0x001ee8000c1e9900 */
[----:B------:R-:W3:Y:S04]  /*1fd0*/  LDG.E.CONSTANT R5, desc[UR8][R26.64+0x34] ;  /* 0x000034081a057981 */ /* 0x000ee8000c1e9900 */
[----:B------:R-:W3:Y:S04]  /*1fe0*/  LDG.E.CONSTANT R6, desc[UR8][R26.64+0x38] ;  /* 0x000038081a067981 */ /* 0x000ee8000c1e9900 */
[----:B------:R-:W3:Y:S04]  /*1ff0*/  LDG.E.CONSTANT R7, desc[UR8][R26.64+0x3c] ;  /* 0x00003c081a077981 */ /* 0x000ee8000c1e9900 */
[----:B--2---:R0:W-:Y:S04]  /*2000*/  STS.128 [R17+0x10], R8 ;  /* 0x0000100811007388 */ /* 0x0041e80000000c00 */
[----:B----4-:R1:W-:Y:S04]  /*2010*/  STS.128 [R17+0x20], R12 ;  /* 0x0000200c11007388 */ /* 0x0103e80000000c00 */
[----:B0-----:R-:W2:Y:S04]  /*2020*/  LDG.E.CONSTANT R8, desc[UR8][R26.64+0x40] ;  /* 0x000040081a087981 */ /* 0x001ea8000c1e9900 */
[----:B------:R-:W2:Y:S04]  /*2030*/  LDG.E.CONSTANT R9, desc[UR8][R26.64+0x44] ;  /* 0x000044081a097981 */ /* 0x000ea8000c1e9900 */
[----:B------:R-:W2:Y:S04]  /*2040*/  LDG.E.CONSTANT R10, desc[UR8][R26.64+0x48] ;  /* 0x000048081a0a7981 */ /* 0x000ea8000c1e9900 */
[----:B------:R-:W2:Y:S04]  /*2050*/  LDG.E.CONSTANT R11, desc[UR8][R26.64+0x4c] ;  /* 0x00004c081a0b7981 */ /* 0x000ea8000c1e9900 */
[----:B-1----:R-:W4:Y:S04]  /*2060*/  LDG.E.CONSTANT R12, desc[UR8][R26.64+0x50] ;  /* 0x000050081a0c7981 */ /* 0x002f28000c1e9900 */
[----:B------:R-:W4:Y:S04]  /*2070*/  LDG.E.CONSTANT R13, desc[UR8][R26.64+0x54] ;  /* 0x000054081a0d7981 */ /* 0x000f28000c1e9900 */
[----:B------:R-:W4:Y:S04]  /*2080*/  LDG.E.CONSTANT R14, desc[UR8][R26.64+0x58] ;  /* 0x000058081a0e7981 */ /* 0x000f28000c1e9900 */
[----:B------:R-:W4:Y:S04]  /*2090*/  LDG.E.CONSTANT R15, desc[UR8][R26.64+0x5c] ;  /* 0x00005c081a0f7981 */ /* 0x000f28000c1e9900 */
[----:B---3--:R0:W-:Y:S04]  /*20a0*/  STS.128 [R17+0x30], R4 ;  /* 0x0000300411007388 */ /* 0x0081e80000000c00 */
        /* <DEDUP_REMOVED lines=148> */
[----:B------:R-:W4:Y:S01]  /*29f0*/  LDG.E.CONSTANT R14, desc[UR8][R26.64+0x238] ;  /* 0x000238081a0e7981 */ /* 0x000f22000c1e9900 */
[----:B------:R-:W-:Y:S01]  /*2a00*/  UPLOP3.LUT UP1, UPT, UPT, UPT, UP0, 0x80, 0x8 ;  /* 0x000000000008789c */ /* 0x000fe20003f2f000 */
[----:B------:R-:W-:-:S02]  /*2a10*/  UMOV UR4, URZ ;  /* 0x000000ff00047c82 */ /* 0x000fc40008000000 */
[----:B---3--:R0:W-:Y:S04]  /*2a20*/  STS.128 [R17+0x210], R4 ;  /* 0x0002100411007388 */ /* 0x0081e80000000c00 */
[----:B--2---:R0:W-:Y:S04]  /*2a30*/  STS.128 [R17+0x220], R8 ;  /* 0x0002200811007388 */ /* 0x0041e80000000c00 */
[----:B----4-:R0:W-:Y:S01]  /*2a40*/  STS.128 [R17+0x230], R12 ;  /* 0x0002300c11007388 */ /* 0x0101e20000000c00 */
[----:B------:R-:W-:Y:S06]  /*2a50*/  BAR.SYNC.DEFER_BLOCKING 0x0 ;  /* 0x0000000000007b1d */ /* 0x000fec0000010000 */
.L_x_0:
[----:B0-----:R-:W-:Y:S01]  /*2a60*/  HFMA2 R7, -RZ, RZ, 0, 1.71661376953125e-05 ;  /* 0x00000120ff077431 */ /* 0x001fe200000001ff */
[----:B------:R-:W-:-:S04]  /*2a70*/  IADD3 R5, PT, PT, R3, UR4, RZ ;  /* 0x0000000403057c10 */ /* 0x000fc8000fffe0ff */
[----:B------:R-:W-:Y:S01]  /*2a80*/  LEA R5, R5, UR6, 0x2 ;  /* 0x0000000605057c11 */ /* 0x000fe2000f8e10ff */
[----:B------:R-:W-:-:S04]  /*2a90*/  IMAD R4, R2, R7, UR4 ;  /* 0x0000000402047e24 */ /* 0x000fc8000f8e0207 */
[----:B------:R-:W-:Y:S01]  /*2aa0*/  LDS R14, [R5+0x10] ;  /* 0x00001000050e7984 */ /* 0x000fe20000000800 */
[----:B------:R-:W-:Y:S01]  /*2ab0*/  UIADD3 UR4, UPT, UPT, UR4, 0x1, URZ ;  /* 0x0000000104047890 */ /* 0x000fe2000fffe0ff */
[----:B------:R-:W-:Y:S02]  /*2ac0*/  LEA R4, R4, UR5, 0x2 ;  /* 0x0000000504047c11 */ /* 0x000fe4000f8e10ff */
[----:B------:R-:W-:Y:S01]  /*2ad0*/  LDS R7, [R5] ;  /* 0x0000000005077984 */ /* 0x000fe20000000800 */
[----:B------:R-:W-:-:S03]  /*2ae0*/  UISETP.NE.AND UP0, UPT, UR4, 0x3, UPT ;  /* 0x000000030400788c */ /* 0x000fc6000bf05270 */
[----:B------:R-:W0:Y:S04]  /*2af0*/  LDS R12, [R4] ;  /* 0x00000000040c7984 */ /* 0x000e280000000800 */
[----:B------:R-:W1:Y:S04]  /*2b00*/  LDS R10, [R4+0xc] ;  /* 0x00000c00040a7984 */ /* 0x000e680000000800 */
[----:B------:R-:W2:Y:S04]  /*2b10*/  LDS R13, [R5+0x20] ;  /* 0x00002000050d7984 */ /* 0x000ea80000000800 */
[----:B------:R-:W3:Y:S04]  /*2b20*/  LDS R8, [R4+0x18] ;  /* 0x0000180004087984 */ /* 0x000ee80000000800 */
[----:B------:R-:W4:Y:S04]  /*2b30*/  LDS R6, [R5+0x30] ;  /* 0x0000300005067984 */ /* 0x000f280000000800 */
[----:B------:R-:W5:Y:S04]  /*2b40*/  LDS R11, [R5+0x40] ;  /* 0x00004000050b7984 */ /* 0x000f680000000800 */
[----:B------:R-:W5:Y:S04]  /*2b50*/  LDS R26, [R5+0x50] ;  /* 0x00005000051a7984 */ /* 0x000f680000000800 */
[----:B------:R-:W5:Y:S04]  /*2b60*/  LDS R9, [R5+0x60] ;  /* 0x0000600005097984 */ /* 0x000f680000000800 */
[----:B------:R-:W-:Y:S01]  /*2b70*/  LDS R25, [R5+0x80] ;  /* 0x0000800005197984 */ /* 0x000fe20000000800 */
[-C--:B0-----:R-:W-:Y:S01]  /*2b80*/  FFMA R15, R7, R12.reuse, R24 ;  /* 0x0000000c070f7223 */ /* 0x081fe20000000018 */
[----:B------:R-:W-:-:S02]  /*2b90*/  FFMA R23, R14, R12, R23 ;  /* 0x0000000c0e177223 */ /* 0x000fc40000000017 */
[----:B------:R-:W0:Y:S01]  /*2ba0*/  LDS R7, [R5+0x70] ;  /* 0x0000700005077984 */ /* 0x000e220000000800 */
[----:B-1----:R-:W-:Y:S01]  /*2bb0*/  FFMA R17, R14, R10, R15 ;  /* 0x0000000a0e117223 */ /* 0x002fe2000000000f */
[C---:B--2---:R-:W-:Y:S01]  /*2bc0*/  FFMA R15, R13.reuse, R12, R22 ;  /* 0x0000000c0d0f7223 */ /* 0x044fe20000000016 */
[C---:B------:R-:W-:Y:S02]  /*2bd0*/  FFMA R23, R13.reuse, R10, R23 ;  /* 0x0000000a0d177223 */ /* 0x040fe40000000017 */
[----:B---3--:R-:W-:Y:S01]  /*2be0*/  FFMA R24, R13, R8, R17 ;  /* 0x000000080d187223 */ /* 0x008fe20000000011 */
[C---:B----4-:R-:W-:Y:S01]  /*2bf0*/  FFMA R21, R6.reuse, R12, R21 ;  /* 0x0000000c06157223 */ /* 0x050fe20000000015 */
[C---:B------:R-:W-:Y:S01]  /*2c00*/  FFMA R13, R6.reuse, R10, R15 ;  /* 0x0000000a060d7223 */ /* 0x040fe2000000000f */
[----:B------:R-:W-:Y:S01]  /*2c10*/  FFMA R22, R6, R8, R23 ;  /* 0x0000000806167223 */ /* 0x000fe20000000017 */
[C---:B-----5:R-:W-:Y:S01]  /*2c20*/  FFMA R15, R11.reuse, R12, R20 ;  /* 0x0000000c0b0f7223 */ /* 0x060fe20000000014 */
[C---:B------:R-:W-:Y:S01]  /*2c30*/  FFMA R17, R11.reuse, R10, R21 ;  /* 0x0000000a0b117223 */ /* 0x040fe20000000015 */
[----:B------:R-:W-:Y:S01]  /*2c40*/  FFMA R20, R11, R8, R13 ;  /* 0x000000080b147223 */ /* 0x000fe2000000000d */
[----:B------:R-:W-:Y:S01]  /*2c50*/  LDS R21, [R5+0x90] ;  /* 0x0000900005157984 */ /* 0x000fe20000000800 */
[C---:B------:R-:W-:Y:S01]  /*2c60*/  FFMA R14, R26.reuse, R12, R19 ;  /* 0x0000000c1a0e7223 */ /* 0x040fe20000000013 */
[C---:B------:R-:W-:Y:S01]  /*2c70*/  FFMA R15, R26.reuse, R10, R15 ;  /* 0x0000000a1a0f7223 */ /* 0x040fe2000000000f */
[----:B------:R-:W-:Y:S01]  /*2c80*/  FFMA R26, R26, R8, R17 ;  /* 0x000000081a1a7223 */ /* 0x000fe20000000011 */
[----:B------:R-:W1:Y:S01]  /*2c90*/  LDS R11, [R4+0x24] ;  /* 0x00002400040b7984 */ /* 0x000e620000000800 */
[C---:B------:R-:W-:Y:S01]  /*2ca0*/  FFMA R12, R9.reuse, R12, R18 ;  /* 0x0000000c090c7223 */ /* 0x040fe20000000012 */
[C---:B------:R-:W-:Y:S01]  /*2cb0*/  FFMA R27, R9.reuse, R10, R14 ;  /* 0x0000000a091b7223 */ /* 0x040fe2000000000e */
[----:B------:R-:W-:Y:S01]  /*2cc0*/  FFMA R9, R9, R8, R15 ;  /* 0x0000000809097223 */ /* 0x000fe2000000000f */
[----:B------:R-:W2:Y:S04]  /*2cd0*/  LDS R23, [R5+0xa0] ;  /* 0x0000a00005177984 */ /* 0x000ea80000000800 */
[----:B------:R-:W3:Y:S04]  /*2ce0*/  LDS R6, [R4+0x30] ;  /* 0x0000300004067984 */ /* 0x000ee80000000800 */
[----:B------:R-:W4:Y:S01]  /*2cf0*/  LDS R17, [R5+0xb0] ;  /* 0x0000b00005117984 */ /* 0x000f220000000800 */
[----:B0-----:R-:W-:-:S03]  /*2d00*/  FFMA R10, R7, R10, R12 ;  /* 0x0000000a070a7223 */ /* 0x001fc6000000000c */
[----:B------:R-:W0:Y:S01]  /*2d10*/  LDS R13, [R4+0x3c] ;  /* 0x00003c00040d7984 */ /* 0x000e220000000800 */
[----:B------:R-:W-:-:S03]  /*2d20*/  FFMA R15, R7, R8, R27 ;  /* 0x00000008070f7223 */ /* 0x000fc6000000001b */
[----:B------:R-:W5:Y:S04]  /*2d30*/  LDS R19, [R5+0xc0] ;  /* 0x0000c00005137984 */ /* 0x000f680000000800 */
[----:B------:R-:W5:Y:S04]  /*2d40*/  LDS R18, [R5+0xd0] ;  /* 0x0000d00005127984 */ /* 0x000f680000000800 */
[----:B------:R-:W5:Y:S04]  /*2d50*/  LDS R14, [R5+0xe0] ;  /* 0x0000e000050e7984 */ /* 0x000f680000000800 */
[----:B------:R-:W5:Y:S04]  /*2d60*/  LDS R12, [R5+0xf0] ;  /* 0x0000f000050c7984 */ /* 0x000f680000000800 */
[----:B------:R-:W5:Y:S01]  /*2d70*/  LDS R7, [R5+0x100] ;  /* 0x0001000005077984 */ /* 0x000f620000000800 */
[-C--:B-1----:R-:W-:Y:S01]  /*2d80*/  FFMA R21, R21, R11.reuse, R24 ;  /* 0x0000000b15157223 */ /* 0x082fe20000000018 */
[----:B--2---:R-:W-:-:S03]  /*2d90*/  FFMA R22, R23, R11, R22 ;  /* 0x0000000b17167223 */ /* 0x004fc60000000016 */
[----:B---3--:R-:W-:Y:S01]  /*2da0*/  FFMA R24, R23, R6, R21 ;  /* 0x0000000617187223 */ /* 0x008fe20000000015 */
[----:B------:R-:W-:Y:S01]  /*2db0*/  FFMA R21, R25, R8, R10 ;  /* 0x0000000819157223 */ /* 0x000fe2000000000a */
[C---:B----4-:R-:W-:Y:S01]  /*2dc0*/  FFMA R20, R17.reuse, R11, R20 ;  /* 0x0000000b11147223 */ /* 0x050fe20000000014 */
[CC--:B------:R-:W-:Y:S01]  /*2dd0*/  FFMA R8, R17.reuse, R6.reuse, R22 ;  /* 0x0000000611087223 */ /* 0x0c0fe20000000016 */
[----:B0-----:R-:W-:Y:S02]  /*2de0*/  FFMA R22, R17, R13, R24 ;  /* 0x0000000d11167223 */ /* 0x001fe40000000018 */
[----:B------:R-:W-:Y:S01]  /*2df0*/  LDS R24, [R5+0x140] ;  /* 0x0001400005187984 */ /* 0x000fe20000000800 */
[CC--:B-----5:R-:W-:Y:S01]  /*2e00*/  FFMA R10, R19.reuse, R6.reuse, R20 ;  /* 0x00000006130a7223 */ /* 0x0e0fe20000000014 */
[C---:B------:R-:W-:Y:S01]  /*2e10*/  FFMA R17, R19.reuse, R11, R26 ;  /* 0x0000000b13117223 */ /* 0x040fe2000000001a */
[----:B------:R-:W-:Y:S01]  /*2e20*/  FFMA R20, R19, R13, R8 ;  /* 0x0000000d13147223 */ /* 0x000fe20000000008 */
[----:B------:R-:W0:Y:S01]  /*2e30*/  LDS R26, [R5+0x110] ;  /* 0x00011000051a7984 */ /* 0x000e220000000800 */
[C---:B------:R-:W-:Y:S01]  /*2e40*/  FFMA R19, R18.reuse, R11, R9 ;  /* 0x0000000b12137223 */ /* 0x040fe20000000009 */
[CC--:B------:R-:W-:Y:S01]  /*2e50*/  FFMA R8, R18.reuse, R6.reuse, R17 ;  /* 0x0000000612087223 */ /* 0x0c0fe20000000011 */
[----:B------:R-:W-:Y:S01]  /*2e60*/  FFMA R10, R18, R13, R10 ;  /* 0x0000000d120a7223 */ /* 0x000fe2000000000a */
[----:B------:R-:W1:Y:S01]  /*2e70*/  LDS R9, [R4+0x48] ;  /* 0x0000480004097984 */ /* 0x000e620000000800 */
[CC--:B------:R-:W-:Y:S01]  /*2e80*/  FFMA R28, R14.reuse, R6.reuse, R19 ;  /* 0x000000060e1c7223 */ /* 0x0c0fe20000000013 */
[C---:B------:R-:W-:Y:S01]  /*2e90*/  FFMA R23, R14.reuse, R11, R15 ;  /* 0x0000000b0e177223 */ /* 0x040fe2000000000f */
[----:B------:R-:W-:Y:S01]  /*2ea0*/  FFMA R8, R14, R13, R8 ;  /* 0x0000000d0e087223 */ /* 0x000fe20000000008 */
[----:B------:R-:W2:Y:S01]  /*2eb0*/  LDS R19, [R5+0x130] ;  /* 0x0001300005137984 */ /* 0x000ea20000000800 */
[C---:B------:R-:W-:Y:S01]  /*2ec0*/  FFMA R25, R12.reuse, R11, R21 ;  /* 0x0000000b0c197223 */ /* 0x040fe20000000015 */
[CC--:B------:R-:W-:Y:S01]  /*2ed0*/  FFMA R23, R12.reuse, R6.reuse, R23 ;  /* 0x000000060c177223 */ /* 0x0c0fe20000000017 */
[-C--:B------:R-:W-:Y:S01]  /*2ee0*/  FFMA R11, R12, R13.reuse, R28 ;  /* 0x0000000d0c0b7223 */ /* 0x080fe2000000001c */
[----:B------:R-:W3:Y:S01]  /*2ef0*/  LDS R17, [R5+0x120] ;  /* 0x0001200005117984 */ /* 0x000ee20000000800 */
[C---:B------:R-:W-:Y:S01]  /*2f00*/  FFMA R25, R7.reuse, R6, R25 ;  /* 0x0000000607197223 */ /* 0x040fe20000000019 */
[----:B------:R-:W-:-:S02]  /*2f10*/  FFMA R7, R7, R13, R23 ;  /* 0x0000000d07077223 */ /* 0x000fc40000000017 */
[----:B------:R-:W4:Y:S04]  /*2f20*/  LDS R15, [R4+0x54] ;  /* 0x00005400040f7984 */ /* 0x000f280000000800 */
[----:B------:R-:W5:Y:S04]  /*2f30*/  LDS R18, [R5+0x150] ;  /* 0x0001500005127984 */ /* 0x000f680000000800 */
[----:B------:R-:W5:Y:S04]  /*2f40*/  LDS R21, [R4+0x60] ;  /* 0x0000600004157984 */ /* 0x000f680000000800 */
[----:B------:R-:W5:Y:S04]  /*2f50*/  LDS R14, [R5+0x160] ;  /* 0x00016000050e7984 */ /* 0x000f680000000800 */
[----:B------:R-:W5:Y:S04]  /*2f60*/  LDS R12, [R5+0x170] ;  /* 0x00017000050c7984 */ /* 0x000f680000000800 */
[----:B------:R-:W5:Y:S01]  /*2f70*/  LDS R6, [R5+0x180] ;  /* 0x0001800005067984 */ /* 0x000f620000000800 */
[----:B0-----:R-:W-:-:S03]  /*2f80*/  FFMA R13, R26, R13, R25 ;  /* 0x0000000d1a0d7223 */ /* 0x001fc60000000019 */
[----:B------:R-:W0:Y:S01]  /*2f90*/  LDS R28, [R5+0x190] ;  /* 0x00019000051c7984 */ /* 0x000e220000000800 */
[----:B-1----:R-:W-:-:S03]  /*2fa0*/  FFMA R10, R24, R9, R10 ;  /* 0x00000009180a7223 */ /* 0x002fc6000000000a */
[----:B------:R-:W-:Y:S01]  /*2fb0*/  LDS R26, [R5+0x1d0] ;  /* 0x0001d000051a7984 */ /* 0x000fe20000000800 */
[-C--:B--2---:R-:W-:Y:S01]  /*2fc0*/  FFMA R20, R19, R9.reuse, R20 ;  /* 0x0000000913147223 */ /* 0x084fe20000000014 */
[----:B---3--:R-:W-:-:S03]  /*2fd0*/  FFMA R22, R17, R9, R22 ;  /* 0x0000000911167223 */ /* 0x008fc60000000016 */
[-C--:B----4-:R-:W-:Y:S01]  /*2fe0*/  FFMA R20, R24, R15.reuse, R20 ;  /* 0x0000000f18147223 */ /* 0x090fe20000000014 */
[----:B------:R-:W-:Y:S02]  /*2ff0*/  FFMA R22, R19, R15, R22 ;  /* 0x0000000f13167223 */ /* 0x000fe40000000016 */
[----:B------:R-:W-:Y:S01]  /*3000*/  LDS R19, [R5+0x1b0] ;  /* 0x0001b00005137984 */ /* 0x000fe20000000800 */
[C---:B-----5:R-:W-:Y:S01]  /*3010*/  FFMA R8, R18.reuse, R9, R8 ;  /* 0x0000000912087223 */ /* 0x060fe20000000008 */
[C---:B------:R-:W-:Y:S01]  /*3020*/  FFMA R17, R18.reuse, R15, R10 ;  /* 0x0000000f12117223 */ /* 0x040fe2000000000a */
[-C--:B------:R-:W-:Y:S01]  /*3030*/  FFMA R18, R18, R21.reuse, R20 ;  /* 0x0000001512127223 */ /* 0x080fe20000000014 */
[----:B------:R-:W-:Y:S02]  /*3040*/  FFMA R24, R24, R21, R22 ;  /* 0x0000001518187223 */ /* 0x000fe40000000016 */
[----:B------:R-:W1:Y:S01]  /*3050*/  LDS R22, [R5+0x1a0] ;  /* 0x0001a00005167984 */ /* 0x000e620000000800 */
[C---:B------:R-:W-:Y:S01]  /*3060*/  FFMA R10, R14.reuse, R9, R11 ;  /* 0x000000090e0a7223 */ /* 0x040fe2000000000b */
[C---:B------:R-:W-:Y:S01]  /*3070*/  FFMA R20, R14.reuse, R15, R8 ;  /* 0x0000000f0e147223 */ /* 0x040fe20000000008 */
[----:B------:R-:W-:Y:S01]  /*3080*/  FFMA R14, R14, R21, R17 ;  /* 0x000000150e0e7223 */ /* 0x000fe20000000011 */
[----:B------:R-:W2:Y:S01]  /*3090*/  LDS R11, [R4+0x6c] ;  /* 0x00006c00040b7984 */ /* 0x000ea20000000800 */
[C---:B------:R-:W-:Y:S01]  /*30a0*/  FFMA R23, R12.reuse, R9, R7 ;  /* 0x000000090c177223 */ /* 0x040fe20000000007 */
[C---:B------:R-:W-:Y:S01]  /*30b0*/  FFMA R8, R12.reuse, R15, R10 ;  /* 0x0000000f0c087223 */ /* 0x040fe2000000000a */
[----:B------:R-:W-:Y:S01]  /*30c0*/  FFMA R12, R12, R21, R20 ;  /* 0x000000150c0c7223 */ /* 0x000fe20000000014 */
[----:B------:R-:W3:Y:S01]  /*30d0*/  LDS R17, [R5+0x1c0] ;  /* 0x0001c00005117984 */ /* 0x000ee20000000800 */
[C---:B------:R-:W-:Y:S01]  /*30e0*/  FFMA R25, R6.reuse, R9, R13 ;  /* 0x0000000906197223 */ /* 0x040fe2000000000d */
[C---:B------:R-:W-:Y:S01]  /*30f0*/  FFMA R9, R6.reuse, R21, R8 ;  /* 0x0000001506097223 */ /* 0x040fe20000000008 */
[-C--:B------:R-:W-:Y:S01]  /*3100*/  FFMA R23, R6, R15.reuse, R23 ;  /* 0x0000000f06177223 */ /* 0x080fe20000000017 */
[----:B------:R-:W4:Y:S01]  /*3110*/  LDS R7, [R4+0x78] ;  /* 0x0000780004077984 */ /* 0x000f220000000800 */
[----:B0-----:R-:W-:-:S02]  /*3120*/  FFMA R25, R28, R15, R25 ;  /* 0x0000000f1c197223 */ /* 0x001fc40000000019 */
[-C--:B------:R-:W-:Y:S01]  /*3130*/  FFMA R15, R28, R21.reuse, R23 ;  /* 0x000000151c0f7223 */ /* 0x080fe20000000017 */
[----:B------:R-:W0:Y:S04]  /*3140*/  LDS R20, [R5+0x1e0] ;  /* 0x0001e00005147984 */ /* 0x000e280000000800 */
[----:B------:R-:W5:Y:S04]  /*3150*/  LDS R13, [R4+0x84] ;  /* 0x00008400040d7984 */ /* 0x000f680000000800 */
[----:B------:R-:W5:Y:S04]  /*3160*/  LDS R10, [R5+0x1f0] ;  /* 0x0001f000050a7984 */ /* 0x000f680000000800 */
[----:B------:R-:W5:Y:S04]  /*3170*/  LDS R8, [R5+0x200] ;  /* 0x0002000005087984 */ /* 0x000f680000000800 */
[----:B------:R-:W5:Y:S04]  /*3180*/  LDS R6, [R5+0x210] ;  /* 0x0002100005067984 */ /* 0x000f680000000800 */
[----:B------:R-:W5:Y:S01]  /*3190*/  LDS R28, [R5+0x220] ;  /* 0x00022000051c7984 */ /* 0x000f620000000800 */
[----:B-1----:R-:W-:-:S03]  /*31a0*/  FFMA R21, R22, R21, R25 ;  /* 0x0000001516157223 */ /* 0x002fc60000000019 */
[----:B------:R-:W1:Y:S01]  /*31b0*/  LDS R22, [R5+0x230] ;  /* 0x0002300005167984 */ /* 0x000e620000000800 */
[-C--:B--2---:R-:W-:Y:S01]  /*31c0*/  FFMA R24, R19, R11.reuse, R24 ;  /* 0x0000000b13187223 */ /* 0x084fe20000000018 */
[-C--:B------:R-:W-:Y:S02]  /*31d0*/  FFMA R14, R26, R11.reuse, R14 ;  /* 0x0000000b1a0e7223 */ /* 0x080fe4000000000e */
[----:B------:R-:W-:Y:S01]  /*31e0*/  LDS R19, [R5+0x240] ;  /* 0x0002400005137984 */ /* 0x000fe20000000800 */
[C---:B---3--:R-:W-:Y:S01]  /*31f0*/  FFMA R18, R17.reuse, R11, R18 ;  /* 0x0000000b11127223 */ /* 0x048fe20000000012 */
[----:B----4-:R-:W-:-:S03]  /*3200*/  FFMA R24, R17, R7, R24 ;  /* 0x0000000711187223 */ /* 0x010fc60000000018 */
[----:B------:R-:W-:Y:S01]  /*3210*/  FFMA R18, R26, R7, R18 ;  /* 0x000000071a127223 */ /* 0x000fe20000000012 */
[C---:B0-----:R-:W-:Y:S01]  /*3220*/  FFMA R12, R20.reuse, R11, R12 ;  /* 0x0000000b140c7223 */ /* 0x041fe2000000000c */
[C---:B------:R-:W-:Y:S02]  /*3230*/  FFMA R17, R20.reuse, R7, R14 ;  /* 0x0000000714117223 */ /* 0x040fe4000000000e */
[-C--:B-----5:R-:W-:Y:S01]  /*3240*/  FFMA R20, R20, R13.reuse, R18 ;  /* 0x0000000d14147223 */ /* 0x0a0fe20000000012 */
[----:B------:R-:W-:Y:S02]  /*3250*/  FFMA R26, R26, R13, R24 ;  /* 0x0000000d1a1a7223 */ /* 0x000fe40000000018 */
[----:B------:R-:W-:Y:S01]  /*3260*/  LDS R24, [R5+0x260] ;  /* 0x0002600005187984 */ /* 0x000fe20000000800 */
[C---:B------:R-:W-:Y:S01]  /*3270*/  FFMA R14, R10.reuse, R11, R9 ;  /* 0x0000000b0a0e7223 */ /* 0x040fe20000000009 */
[C---:B------:R-:W-:Y:S01]  /*3280*/  FFMA R18, R10.reuse, R7, R12 ;  /* 0x000000070a127223 */ /* 0x040fe2000000000c */
[----:B------:R-:W-:Y:S01]  /*3290*/  FFMA R10, R10, R13, R17 ;  /* 0x0000000d0a0a7223 */ /* 0x000fe20000000011 */
[----:B------:R-:W0:Y:S01]  /*32a0*/  LDS R9, [R4+0x90] ;  /* 0x0000900004097984 */ /* 0x000e220000000800 */
[C---:B------:R-:W-:Y:S01]  /*32b0*/  FFMA R23, R8.reuse, R11, R15 ;  /* 0x0000000b08177223 */ /* 0x040fe2000000000f */
[C---:B------:R-:W-:Y:S01]  /*32c0*/  FFMA R12, R8.reuse, R7, R14 ;  /* 0x00000007080c7223 */ /* 0x040fe2000000000e */
[----:B------:R-:W-:Y:S01]  /*32d0*/  FFMA R8, R8, R13, R18 ;  /* 0x0000000d08087223 */ /* 0x000fe20000000012 */
[----:B------:R-:W2:Y:S01]  /*32e0*/  LDS R17, [R5+0x250] ;  /* 0x0002500005117984 */ /* 0x000ea20000000800 */
[C---:B------:R-:W-:Y:S01]  /*32f0*/  FFMA R25, R6.reuse, R11, R21 ;  /* 0x0000000b06197223 */ /* 0x040fe20000000015 */
[C---:B------:R-:W-:Y:S01]  /*3300*/  FFMA R11, R6.reuse, R13, R12 ;  /* 0x0000000d060b7223 */ /* 0x040fe2000000000c */
[-C--:B------:R-:W-:Y:S01]  /*3310*/  FFMA R23, R6, R7.reuse, R23 ;  /* 0x0000000706177223 */ /* 0x080fe20000000017 */
[----:B------:R-:W3:Y:S01]  /*3320*/  LDS R15, [R4+0x9c] ;  /* 0x00009c00040f7984 */ /* 0x000ee20000000800 */
[----:B------:R-:W-:-:S02]  /*3330*/  FFMA R25, R28, R7, R25 ;  /* 0x000000071c197223 */ /* 0x000fc40000000019 */
[-C--:B------:R-:W-:Y:S01]  /*3340*/  FFMA R7, R28, R13.reuse, R23 ;  /* 0x0000000d1c077223 */ /* 0x080fe20000000017 */
[----:B------:R-:W4:Y:S01]  /*3350*/  LDS R18, [R5+0x270] ;  /* 0x0002700005127984 */ /* 0x000f220000000800 */
[----:B-1----:R-:W-:-:S03]  /*3360*/  FFMA R13, R22, R13, R25 ;  /* 0x0000000d160d7223 */ /* 0x002fc60000000019 */
[----:B------:R-:W1:Y:S04]  /*3370*/  LDS R21, [R4+0xa8] ;  /* 0x0000a80004157984 */ /* 0x000e680000000800 */
[----:B------:R-:W5:Y:S04]  /*3380*/  LDS R14, [R5+0x280] ;  /* 0x00028000050e7984 */ /* 0x000f680000000800 */
[----:B------:R-:W5:Y:S04]  /*3390*/  LDS R12, [R5+0x290] ;  /* 0x00029000050c7984 */ /* 0x000f680000000800 */
[----:B------:R-:W5:Y:S04]  /*33a0*/  LDS R6, [R5+0x2a0] ;  /* 0x0002a00005067984 */ /* 0x000f680000000800 */
[----:B------:R-:W5:Y:S04]  /*33b0*/  LDS R28, [R5+0x2b0] ;  /* 0x0002b000051c7984 */ /* 0x000f680000000800 */
[----:B------:R-:W5:Y:S01]  /*33c0*/  LDS R22, [R5+0x2c0] ;  /* 0x0002c00005167984 */ /* 0x000f620000000800 */
[-C--:B0-----:R-:W-:Y:S01]  /*33d0*/  FFMA R26, R19, R9.reuse, R26 ;  /* 0x00000009131a7223 */ /* 0x081fe2000000001a */
[----:B------:R-:W-:-:S02]  /*33e0*/  FFMA R10, R24, R9, R10 ;  /* 0x00000009180a7223 */ /* 0x000fc4000000000a */
[----:B------:R-:W-:Y:S01]  /*33f0*/  LDS R19, [R5+0x2d0] ;  /* 0x0002d00005137984 */ /* 0x000fe20000000800 */
[C---:B--2---:R-:W-:Y:S01]  /*3400*/  FFMA R20, R17.reuse, R9, R20 ;  /* 0x0000000911147223 */ /* 0x044fe20000000014 */
[----:B---3--:R-:W-:-:S03]  /*3410*/  FFMA R26, R17, R15, R26 ;  /* 0x0000000f111a7223 */ /* 0x008fc6000000001a */
[----:B------:R-:W-:Y:S01]  /*3420*/  FFMA R20, R24, R15, R20 ;  /* 0x0000000f18147223 */ /* 0x000fe20000000014 */
[C---:B----4-:R-:W-:Y:S01]  /*3430*/  FFMA R8, R18.reuse, R9, R8 ;  /* 0x0000000912087223 */ /* 0x050fe20000000008 */
[C---:B------:R-:W-:Y:S02]  /*3440*/  FFMA R17, R18.reuse, R15, R10 ;  /* 0x0000000f12117223 */ /* 0x040fe4000000000a */
[-C--:B-1----:R-:W-:Y:S01]  /*3450*/  FFMA R18, R18, R21.reuse, R20 ;  /* 0x0000001512127223 */ /* 0x082fe20000000014 */
[----:B------:R-:W-:Y:S02]  /*3460*/  FFMA R24, R24, R21, R26 ;  /* 0x0000001518187223 */ /* 0x000fe4000000001a */
[----:B------:R-:W-:Y:S01]  /*3470*/  LDS R26, [R5+0x2f0] ;  /* 0x0002f000051a7984 */ /* 0x000fe20000000800 */
[C---:B-----5:R-:W-:Y:S01]  /*3480*/  FFMA R10, R14.reuse, R9, R11 ;  /* 0x000000090e0a7223 */ /* 0x060fe2000000000b */
[C---:B------:R-:W-:Y:S01]  /*3490*/  FFMA R20, R14.reuse, R15, R8 ;  /* 0x0000000f0e147223 */ /* 0x040fe20000000008 */
[----:B------:R-:W-:Y:S01]  /*34a0*/  FFMA R14, R14, R21, R17 ;  /* 0x000000150e0e7223 */ /* 0x000fe20000000011 */
[----:B------:R-:W0:Y:S01]  /*34b0*/  LDS R11, [R4+0xb4] ;  /* 0x0000b400040b7984 */ /* 0x000e220000000800 */
[C---:B------:R-:W-:Y:S01]  /*34c0*/  FFMA R23, R12.reuse, R9, R7 ;  /* 0x000000090c177223 */ /* 0x040fe20000000007 */
[C---:B------:R-:W-:Y:S01]  /*34d0*/  FFMA R8, R12.reuse, R15, R10 ;  /* 0x0000000f0c087223 */ /* 0x040fe2000000000a */
[----:B------:R-:W-:Y:S01]  /*34e0*/  FFMA R12, R12, R21, R20 ;  /* 0x000000150c0c7223 */ /* 0x000fe20000000014 */
[----:B------:R-:W1:Y:S01]  /*34f0*/  LDS R17, [R5+0x2e0] ;  /* 0x0002e00005117984 */ /* 0x000e620000000800 */
[C---:B------:R-:W-:Y:S01]  /*3500*/  FFMA R25, R6.reuse, R9, R13 ;  /* 0x0000000906197223 */ /* 0x040fe2000000000d */
[C---:B------:R-:W-:Y:S01]  /*3510*/  FFMA R9, R6.reuse, R21, R8 ;  /* 0x0000001506097223 */ /* 0x040fe20000000008 */
[-C--:B------:R-:W-:Y:S01]  /*3520*/  FFMA R23, R6, R15.reuse, R23 ;  /* 0x0000000f06177223 */ /* 0x080fe20000000017 */
[----:B------:R-:W2:Y:S01]  /*3530*/  LDS R7, [R4+0xc0] ;  /* 0x0000c00004077984 */ /* 0x000ea20000000800 */
[----:B------:R-:W-:-:S02]  /*3540*/  FFMA R25, R28, R15, R25 ;  /* 0x0000000f1c197223 */ /* 0x000fc40000000019 */
[-C--:B------:R-:W-:Y:S01]  /*3550*/  FFMA R15, R28, R21.reuse, R23 ;  /* 0x000000151c0f7223 */ /* 0x080fe20000000017 */
[----:B------:R-:W3:Y:S01]  /*3560*/  LDS R20, [R5+0x300] ;  /* 0x0003000005147984 */ /* 0x000ee20000000800 */
[----:B------:R-:W-:-:S03]  /*3570*/  FFMA R21, R22, R21, R25 ;  /* 0x0000001516157223 */ /* 0x000fc60000000019 */
[----:B------:R-:W4:Y:S04]  /*3580*/  LDS R13, [R4+0xcc] ;  /* 0x0000cc00040d7984 */ /* 0x000f280000000800 */
        /* <DEDUP_REMOVED lines=8> */
[C---:B-1----:R-:W-:Y:S01]  /*3610*/  FFMA R18, R17.reuse, R11, R18 ;  /* 0x0000000b11127223 */ /* 0x042fe20000000012 */
[----:B--2---:R-:W-:-:S03]  /*3620*/  FFMA R24, R17, R7, R24 ;  /* 0x0000000711187223 */ /* 0x004fc60000000018 */
[----:B------:R-:W-:Y:S01]  /*3630*/  FFMA R18, R26, R7, R18 ;  /* 0x000000071a127223 */ /* 0x000fe20000000012 */
[C---:B---3--:R-:W-:Y:S01]  /*3640*/  FFMA R12, R20.reuse, R11, R12 ;  /* 0x0000000b140c7223 */ /* 0x048fe2000000000c */
[C---:B------:R-:W-:Y:S02]  /*3650*/  FFMA R17, R20.reuse, R7, R14 ;  /* 0x0000000714117223 */ /* 0x040fe4000000000e */
[-C--:B----4-:R-:W-:Y:S01]  /*3660*/  FFMA R20, R20, R13.reuse, R18 ;  /* 0x0000000d14147223 */ /* 0x090fe20000000012 */
        /* <DEDUP_REMOVED lines=111> */
[----:B------:R-:W-:Y:S01]  /*3d60*/  FFMA R9, R6, R21, R8 ;  /* 0x0000001506097223 */ /* 0x000fe20000000008 */
[----:B------:R-:W2:Y:S01]  /*3d70*/  LDS R7, [R4+0x150] ;  /* 0x0001500004077984 */ /* 0x000ea20000000800 */
[C---:B------:R-:W-:Y:S01]  /*3d80*/  FFMA R25, R28.reuse, R15, R25 ;  /* 0x0000000f1c197223 */ /* 0x040fe20000000019 */
[----:B------:R-:W-:-:S02]  /*3d90*/  FFMA R15, R28, R21, R23 ;  /* 0x000000151c0f7223 */ /* 0x000fc40000000017 */
        /* <DEDUP_REMOVED lines=11> */
[----:B-1----:R-:W-:-:S04]  /*3e50*/  FFMA R18, R17, R11, R18 ;  /* 0x0000000b11127223 */ /* 0x002fc80000000012 */
[-C--:B--2---:R-:W-:Y:S01]  /*3e60*/  FFMA R18, R26, R7.reuse, R18 ;  /* 0x000000071a127223 */ /* 0x084fe20000000012 */
[----:B------:R-:W-:Y:S01]  /*3e70*/  FFMA R24, R17, R7, R24 ;  /* 0x0000000711187223 */ /* 0x000fe20000000018 */
[C---:B---3--:R-:W-:Y:S01]  /*3e80*/  FFMA R12, R20.reuse, R11, R12 ;  /* 0x0000000b140c7223 */ /* 0x048fe2000000000c */
[C---:B------:R-:W-:Y:S01]  /*3e90*/  FFMA R17, R20.reuse, R7, R14 ;  /* 0x0000000714117223 */ /* 0x040fe2000000000e */
        /* <DEDUP_REMOVED lines=23> */
[----:B------:R-:W-:Y:S04]  /*4010*/  LDS R22, [R5+0x660] ;  /* 0x0006600005167984 */ /* 0x000fe80000000800 */
        /* <DEDUP_REMOVED lines=8> */
[----:B------:R-:W-:Y:S01]  /*40a0*/  FFMA R17, R18, R15, R10 ;  /* 0x0000000f12117223 */ /* 0x000fe2000000000a */
[C---:B----4-:R-:W-:Y:S02]  /*40b0*/  FFMA R10, R14.reuse, R9, R11 ;  /* 0x000000090e0a7223 */ /* 0x050fe4000000000b */
[----:B------:R-:W-:Y:S01]  /*40c0*/  FFMA R6, R14, R15, R6 ;  /* 0x0000000f0e067223 */ /* 0x000fe20000000006 */
[----:B------:R-:W0:Y:S01]  /*40d0*/  LDS R11, [R4+0x18c] ;  /* 0x00018c00040b7984 */ /* 0x000e220000000800 */
[-C--:B-----5:R-:W-:Y:S01]  /*40e0*/  FFMA R24, R24, R21.reuse, R26 ;  /* 0x0000001518187223 */ /* 0x0a0fe2000000001a */
[-C--:B------:R-:W-:Y:S02]  /*40f0*/  FFMA R14, R14, R21.reuse, R17 ;  /* 0x000000150e0e7223 */ /* 0x080fe40000000011 */
[----:B------:R-:W1:Y:S01]  /*4100*/  LDS R26, [R5+0x650] ;  /* 0x00065000051a7984 */ /* 0x000e620000000800 */
[----:B------:R-:W-:Y:S01]  /*4110*/  FFMA R18, R18, R21, R20 ;  /* 0x0000001512127223 */ /* 0x000fe20000000014 */
[C---:B------:R-:W-:Y:S01]  /*4120*/  FFMA R23, R12.reuse, R9, R7 ;  /* 0x000000090c177223 */ /* 0x040fe20000000007 */
[C---:B------:R-:W-:Y:S01]  /*4130*/  FFMA R10, R12.reuse, R15, R10 ;  /* 0x0000000f0c0a7223 */ /* 0x040fe2000000000a */
[----:B------:R-:W2:Y:S01]  /*4140*/  LDS R17, [R5+0x640] ;  /* 0x0006400005117984 */ /* 0x000ea20000000800 */
[----:B------:R-:W-:Y:S01]  /*4150*/  FFMA R12, R12, R21, R6 ;  /* 0x000000150c0c7223 */ /* 0x000fe20000000006 */
[C---:B------:R-:W-:Y:S01]  /*4160*/  FFMA R25, R8.reuse, R9, R13 ;  /* 0x0000000908197223 */ /* 0x040fe2000000000d */
[C---:B------:R-:W-:Y:S01]  /*4170*/  FFMA R9, R8.reuse, R21, R10 ;  /* 0x0000001508097223 */ /* 0x040fe2000000000a */
[----:B------:R-:W3:Y:S01]  /*4180*/  LDS R7, [R4+0x198] ;  /* 0x0001980004077984 */ /* 0x000ee20000000800 */
[----:B------:R-:W-:-:S03]  /*4190*/  FFMA R23, R8, R15, R23 ;  /* 0x0000000f08177223 */ /* 0x000fc60000000017 */
[----:B------:R-:W4:Y:S01]  /*41a0*/  LDS R6, [R5+0x670] ;  /* 0x0006700005067984 */ /* 0x000f220000000800 */
[C---:B------:R-:W-:Y:S01]  /*41b0*/  FFMA R25, R28.reuse, R15, R25 ;  /* 0x0000000f1c197223 */ /* 0x040fe20000000019 */
[----:B------:R-:W-:Y:S02]  /*41c0*/  FFMA R15, R28, R21, R23 ;  /* 0x000000151c0f7223 */ /* 0x000fe40000000017 */
        /* <DEDUP_REMOVED lines=8> */
[-C--:B-1----:R-:W-:Y:S01]  /*4250*/  FFMA R14, R26, R11.reuse, R14 ;  /* 0x0000000b1a0e7223 */ /* 0x082fe2000000000e */
[C---:B--2---:R-:W-:Y:S01]  /*4260*/  FFMA R18, R17.reuse, R11, R18 ;  /* 0x0000000b11127223 */ /* 0x044fe20000000012 */
[-C--:B---3--:R-:W-:Y:S02]  /*4270*/  FFMA R24, R17, R7.reuse, R24 ;  /* 0x0000000711187223 */ /* 0x088fe40000000018 */
[-C--:B------:R-:W-:Y:S01]  /*4280*/  FFMA R17, R22, R7.reuse, R14 ;  /* 0x0000000716117223 */ /* 0x080fe2000000000e */
[----:B------:R-:W-:Y:S01]  /*4290*/  FFMA R18, R26, R7, R18 ;  /* 0x000000071a127223 */ /* 0x000fe20000000012 */
[C---:B----4-:R-:W-:Y:S01]  /*42a0*/  FFMA R14, R6.reuse, R11, R9 ;  /* 0x0000000b060e7223 */ /* 0x050fe20000000009 */
[C---:B------:R-:W-:Y:S01]  /*42b0*/  FFMA R12, R6.reuse, R7, R12 ;  /* 0x00000007060c7223 */ /* 0x040fe2000000000c */
[----:B------:R-:W0:Y:S01]  /*42c0*/  LDS R9, [R4+0x1b0] ;  /* 0x0001b00004097984 */ /* 0x000e220000000800 */
[-C--:B-----5:R-:W-:Y:S01]  /*42d0*/  FFMA R6, R6, R13.reuse, R17 ;  /* 0x0000000d06067223 */ /* 0x0a0fe20000000011 */
[----:B------:R-:W-:-:S02]  /*42e0*/  FFMA R26, R26, R13, R24 ;  /* 0x0000000d1a1a7223 */ /* 0x000fc40000000018 */
[----:B------:R-:W1:Y:S01]  /*42f0*/  LDS R17, [R5+0x6d0] ;  /* 0x0006d00005117984 */ /* 0x000e620000000800 */
[----:B------:R-:W-:Y:S01]  /*4300*/  FFMA R22, R22, R13, R18 ;  /* 0x0000000d16167223 */ /* 0x000fe20000000012 */
[C---:B------:R-:W-:Y:S01]  /*4310*/  FFMA R23, R10.reuse, R11, R15 ;  /* 0x0000000b0a177223 */ /* 0x040fe2000000000f */
[C---:B------:R-:W-:Y:S01]  /*4320*/  FFMA R14, R10.reuse, R7, R14 ;  /* 0x000000070a0e7223 */ /* 0x040fe2000000000e */
[----:B------:R-:W-:Y:S01]  /*4330*/  FFMA R10, R10, R13, R12 ;  /* 0x0000000d0a0a7223 */ /* 0x000fe2000000000c */
[----:B------:R-:W2:Y:S01]  /*4340*/  LDS R15, [R4+0x1bc] ;  /* 0x0001bc00040f7984 */ /* 0x000ea20000000800 */
[----:B------:R-:W-:-:S03]  /*4350*/  FFMA R21, R20, R21, R25 ;  /* 0x0000001514157223 */ /* 0x000fc60000000019 */
[----:B------:R-:W3:Y:S01]  /*4360*/  LDS R12, [R5+0x6e0] ;  /* 0x0006e000050c7984 */ /* 0x000ee20000000800 */
[C---:B------:R-:W-:Y:S01]  /*4370*/  FFMA R25, R8.reuse, R11, R21 ;  /* 0x0000000b08197223 */ /* 0x040fe20000000015 */
[C---:B------:R-:W-:Y:S01]  /*4380*/  FFMA R23, R8.reuse, R7, R23 ;  /* 0x0000000708177223 */ /* 0x040fe20000000017 */
[----:B------:R-:W-:Y:S01]  /*4390*/  FFMA R11, R8, R13, R14 ;  /* 0x0000000d080b7223 */ /* 0x000fe2000000000e */
        /* <DEDUP_REMOVED lines=8> */
[----:B0-----:R-:W-:-:S03]  /*4420*/  FFMA R28, R19, R9, R26 ;  /* 0x00000009131c7223 */ /* 0x001fc6000000001a */
[----:B------:R-:W-:Y:S01]  /*4430*/  LDS R23, [R5+0x750] ;  /* 0x0007500005177984 */ /* 0x000fe20000000800 */
[----:B-1----:R-:W-:-:S03]  /*4440*/  FFMA R22, R17, R9, R22 ;  /* 0x0000000911167223 */ /* 0x002fc60000000016 */
[----:B------:R-:W0:Y:S04]  /*4450*/  LDS R26, [R5+0x730] ;  /* 0x00073000051a7984 */ /* 0x000e280000000800 */
[----:B------:R-:W1:Y:S01]  /*4460*/  LDS R19, [R4+0x1d4] ;  /* 0x0001d40004137984 */ /* 0x000e620000000800 */
[----:B--2---:R-:W-:Y:S01]  /*4470*/  FFMA R28, R17, R15, R28 ;  /* 0x0000000f111c7223 */ /* 0x004fe2000000001c */
[C---:B---3--:R-:W-:Y:S01]  /*4480*/  FFMA R17, R12.reuse, R9, R6 ;  /* 0x000000090c117223 */ /* 0x048fe20000000006 */
[----:B------:R-:W-:Y:S01]  /*4490*/  FFMA R22, R12, R15, R22 ;  /* 0x0000000f0c167223 */ /* 0x000fe20000000016 */
[C---:B----4-:R-:W-:Y:S02]  /*44a0*/  FFMA R10, R20.reuse, R9, R10 ;  /* 0x00000009140a7223 */ /* 0x050fe4000000000a */
[----:B------:R-:W-:Y:S01]  /*44b0*/  FFMA R17, R20, R15, R17 ;  /* 0x0000000f14117223 */ /* 0x000fe20000000011 */
[----:B-----5:R-:W-:Y:S01]  /*44c0*/  FFMA R13, R24, R13, R25 ;  /* 0x0000000d180d7223 */ /* 0x020fe20000000019 */
[C---:B------:R-:W-:Y:S01]  /*44d0*/  FFMA R24, R18.reuse, R9, R11 ;  /* 0x0000000912187223 */ /* 0x040fe2000000000b */
[C---:B------:R-:W-:Y:S01]  /*44e0*/  FFMA R10, R18.reuse, R15, R10 ;  /* 0x0000000f120a7223 */ /* 0x040fe2000000000a */
[----:B------:R-:W-:Y:S01]  /*44f0*/  LDS R11, [R4+0x1e0] ;  /* 0x0001e000040b7984 */ /* 0x000fe20000000800 */
[-C--:B------:R-:W-:Y:S01]  /*4500*/  FFMA R18, R18, R21.reuse, R17 ;  /* 0x0000001512127223 */ /* 0x080fe20000000011 */
[----:B------:R-:W-:-:S02]  /*4510*/  FFMA R6, R12, R21, R28 ;  /* 0x000000150c067223 */ /* 0x000fc4000000001c */
[----:B------:R-:W2:Y:S01]  /*4520*/  LDS R17, [R5+0x760] ;  /* 0x0007600005117984 */ /* 0x000ea20000000800 */
[----:B------:R-:W-:Y:S01]  /*4530*/  FFMA R20, R20, R21, R22 ;  /* 0x0000001514147223 */ /* 0x000fe20000000016 */
[C---:B------:R-:W-:Y:S01]  /*4540*/  FFMA R25, R8.reuse, R9, R7 ;  /* 0x0000000908197223 */ /* 0x040fe20000000007 */
[C---:B------:R-:W-:Y:S01]  /*4550*/  FFMA R24, R8.reuse, R15, R24 ;  /* 0x0000000f08187223 */ /* 0x040fe20000000018 */
[----:B------:R-:W3:Y:S01]  /*4560*/  LDS R7, [R5+0x770] ;  /* 0x0007700005077984 */ /* 0x000ee20000000800 */
[----:B------:R-:W-:Y:S01]  /*4570*/  FFMA R8, R8, R21, R10 ;  /* 0x0000001508087223 */ /* 0x000fe2000000000a */
[C---:B------:R-:W-:Y:S01]  /*4580*/  FFMA R27, R14.reuse, R9, R13 ;  /* 0x000000090e1b7223 */ /* 0x040fe2000000000d */
[C---:B------:R-:W-:Y:S01]  /*4590*/  FFMA R28, R14.reuse, R15, R25 ;  /* 0x0000000f0e1c7223 */ /* 0x040fe20000000019 */
[----:B------:R-:W4:Y:S01]  /*45a0*/  LDS R12, [R5+0x780] ;  /* 0x00078000050c7984 */ /* 0x000f220000000800 */
[----:B------:R-:W-:-:S03]  /*45b0*/  FFMA R13, R14, R21, R24 ;  /* 0x000000150e0d7223 */ /* 0x000fc60000000018 */
[----:B------:R-:W5:Y:S01]  /*45c0*/  LDS R9, [R4+0x1ec] ;  /* 0x0001ec0004097984 */ /* 0x000f620000000800 */
[C---:B0-----:R-:W-:Y:S01]  /*45d0*/  FFMA R25, R26.reuse, R15, R27 ;  /* 0x0000000f1a197223 */ /* 0x041fe2000000001b */
[----:B------:R-:W-:Y:S02]  /*45e0*/  FFMA R15, R26, R21, R28 ;  /* 0x000000151a0f7223 */ /* 0x000fe4000000001c */
[----:B------:R-:W0:Y:S01]  /*45f0*/  LDS R10, [R5+0x790] ;  /* 0x00079000050a7984 */ /* 0x000e220000000800 */
[----:B-1----:R-:W-:-:S03]  /*4600*/  FFMA R26, R23, R19, R6 ;  /* 0x00000013171a7223 */ /* 0x002fc60000000006 */
[----:B------:R-:W1:Y:S04]  /*4610*/  LDS R14, [R5+0x7a0] ;  /* 0x0007a000050e7984 */ /* 0x000e680000000800 */
[----:B------:R-:W1:Y:S04]  /*4620*/  LDS R22, [R5+0x740] ;  /* 0x0007400005167984 */ /* 0x000e680000000800 */
[----:B------:R-:W1:Y:S04]  /*4630*/  LDS R24, [R5+0x7b0] ;  /* 0x0007b00005187984 */ /* 0x000e680000000800 */
[----:B------:R-:W1:Y:S01]  /*4640*/  LDS R6, [R5+0x7c0] ;  /* 0x0007c00005067984 */ /* 0x000e620000000800 */
[C---:B--2---:R-:W-:Y:S01]  /*4650*/  FFMA R20, R17.reuse, R19, R20 ;  /* 0x0000001311147223 */ /* 0x044fe20000000014 */
[----:B------:R-:W-:Y:S01]  /*4660*/  FFMA R26, R17, R11, R26 ;  /* 0x0000000b111a7223 */ /* 0x000fe2000000001a */
[----:B---3--:R-:W-:-:S02]  /*4670*/  FFMA R18, R7, R19, R18 ;  /* 0x0000001307127223 */ /* 0x008fc40000000012 */
[C---:B------:R-:W-:Y:S01]  /*4680*/  FFMA R20, R7.reuse, R11, R20 ;  /* 0x0000000b07147223 */ /* 0x040fe20000000014 */
[C---:B----4-:R-:W-:Y:S01]  /*4690*/  FFMA R17, R12.reuse, R19, R8 ;  /* 0x000000130c117223 */ /* 0x050fe20000000008 */
[C---:B------:R-:W-:Y:S01]  /*46a0*/  FFMA R18, R12.reuse, R11, R18 ;  /* 0x0000000b0c127223 */ /* 0x040fe20000000012 */
[-C--:B-----5:R-:W-:Y:S01]  /*46b0*/  FFMA R7, R7, R9.reuse, R26 ;  /* 0x0000000907077223 */ /* 0x0a0fe2000000001a */
[----:B------:R-:W-:Y:S02]  /*46c0*/  FFMA R8, R12, R9, R20 ;  /* 0x000000090c087223 */ /* 0x000fe40000000014 */
[----:B------:R-:W-:Y:S01]  /*46d0*/  LDS R12, [R5+0x7e0] ;  /* 0x0007e000050c7984 */ /* 0x000fe20000000800 */
[C---:B0-----:R-:W-:Y:S01]  /*46e0*/  FFMA R26, R10.reuse, R19, R13 ;  /* 0x000000130a1a7223 */ /* 0x041fe2000000000d */
[C---:B------:R-:W-:Y:S01]  /*46f0*/  FFMA R20, R10.reuse, R11, R17 ;  /* 0x0000000b0a147223 */ /* 0x040fe20000000011 */
[----:B------:R-:W-:Y:S01]  /*4700*/  FFMA R13, R10, R9, R18 ;  /* 0x000000090a0d7223 */ /* 0x000fe20000000012 */
[----:B------:R-:W-:Y:S01]  /*4710*/  LDS R17, [R5+0x7f0] ;  /* 0x0007f00005117984 */ /* 0x000fe20000000800 */
[C---:B-1----:R-:W-:Y:S01]  /*4720*/  FFMA R23, R14.reuse, R19, R15 ;  /* 0x000000130e177223 */ /* 0x042fe2000000000f */
[C---:B------:R-:W-:Y:S01]  /*4730*/  FFMA R26, R14.reuse, R11, R26 ;  /* 0x0000000b0e1a7223 */ /* 0x040fe2000000001a */
[----:B------:R-:W-:Y:S01]  /*4740*/  FFMA R15, R14, R9, R20 ;  /* 0x000000090e0f7223 */ /* 0x000fe20000000014 */
[----:B------:R-:W0:Y:S01]  /*4750*/  LDS R10, [R4+0x1f8] ;  /* 0x0001f800040a7984 */ /* 0x000e220000000800 */
[----:B------:R-:W-:-:S03]  /*4760*/  FFMA R21, R22, R21, R25 ;  /* 0x0000001516157223 */ /* 0x000fc60000000019 */
[----:B------:R-:W1:Y:S01]  /*4770*/  LDS R14, [R4+0x204] ;  /* 0x00020400040e7984 */ /* 0x000e620000000800 */
[C---:B------:R-:W-:Y:S01]  /*4780*/  FFMA R25, R24.reuse, R19, R21 ;  /* 0x0000001318197223 */ /* 0x040fe20000000015 */
[C---:B------:R-:W-:Y:S01]  /*4790*/  FFMA R28, R24.reuse, R11, R23 ;  /* 0x0000000b181c7223 */ /* 0x040fe20000000017 */
[----:B------:R-:W-:Y:S01]  /*47a0*/  FFMA R24, R24, R9, R26 ;  /* 0x0000000918187223 */ /* 0x000fe2000000001a */
[----:B------:R-:W2:Y:S01]  /*47b0*/  LDS R18, [R5+0x800] ;  /* 0x0008000005127984 */ /* 0x000ea20000000800 */
[C---:B------:R-:W-:Y:S01]  /*47c0*/  FFMA R25, R6.reuse, R11, R25 ;  /* 0x0000000b06197223 */ /* 0x040fe20000000019 */
[----:B------:R-:W-:Y:S02]  /*47d0*/  FFMA R6, R6, R9, R28 ;  /* 0x0000000906067223 */ /* 0x000fe4000000001c */
[----:B------:R-:W3:Y:S04]  /*47e0*/  LDS R22, [R5+0x810] ;  /* 0x0008100005167984 */ /* 0x000ee80000000800 */
[----:B------:R-:W4:Y:S04]  /*47f0*/  LDS R19, [R4+0x210] ;  /* 0x0002100004137984 */ /* 0x000f280000000800 */
[----:B------:R-:W5:Y:S04]  /*4800*/  LDS R20, [R5+0x7d0] ;  /* 0x0007d00005147984 */ /* 0x000f680000000800 */
[----:B------:R-:W5:Y:S04]  /*4810*/  LDS R21, [R5+0x820] ;  /* 0x0008200005157984 */ /* 0x000f680000000800 */
[----:B------:R-:W5:Y:S04]  /*4820*/  LDS R23, [R5+0x830] ;  /* 0x0008300005177984 */ /* 0x000f680000000800 */
[----:B------:R-:W5:Y:S01]  /*4830*/  LDS R11, [R5+0x840] ;  /* 0x00084000050b7984 */ /* 0x000f620000000800 */
[-C--:B0-----:R-:W-:Y:S01]  /*4840*/  FFMA R27, R12, R10.reuse, R7 ;  /* 0x0000000a0c1b7223 */ /* 0x081fe20000000007 */
[----:B------:R-:W-:-:S02]  /*4850*/  FFMA R29, R17, R10, R8 ;  /* 0x0000000a111d7223 */ /* 0x000fc40000000008 */
[----:B------:R-:W0:Y:S01]  /*4860*/  LDS R7, [R5+0x850] ;  /* 0x0008500005077984 */ /* 0x000e220000000800 */
[----:B-1----:R-:W-:Y:S01]  /*4870*/  FFMA R8, R17, R14, R27 ;  /* 0x0000000e11087223 */ /* 0x002fe2000000001b */
[C---:B--2---:R-:W-:Y:S01]  /*4880*/  FFMA R13, R18.reuse, R10, R13 ;  /* 0x0000000a120d7223 */ /* 0x044fe2000000000d */
[----:B------:R-:W-:Y:S01]  /*4890*/  FFMA R29, R18, R14, R29 ;  /* 0x0000000e121d7223 */ /* 0x000fe2000000001d */
[----:B---3--:R-:W-:Y:S01]  /*48a0*/  FFMA R15, R22, R10, R15 ;  /* 0x0000000a160f7223 */ /* 0x008fe2000000000f */
[-C--:B----4-:R-:W-:Y:S01]  /*48b0*/  FFMA R18, R18, R19.reuse, R8 ;  /* 0x0000001312127223 */ /* 0x090fe20000000008 */
[C---:B------:R-:W-:Y:S01]  /*48c0*/  FFMA R8, R22.reuse, R14, R13 ;  /* 0x0000000e16087223 */ /* 0x040fe2000000000d */
[----:B------:R-:W-:Y:S01]  /*48d0*/  FFMA R22, R22, R19, R29 ;  /* 0x0000001316167223 */ /* 0x000fe2000000001d */
[----:B------:R-:W-:Y:S01]  /*48e0*/  LDS R13, [R5+0x870] ;  /* 0x00087000050d7984 */ /* 0x000fe20000000800 */
[----:B-----5:R-:W-:-:S03]  /*48f0*/  FFMA R20, R20, R9, R25 ;  /* 0x0000000914147223 */ /* 0x020fc60000000019 */
[----:B------:R-:W1:Y:S01]  /*4900*/  LDS R9, [R4+0x21c] ;  /* 0x00021c0004097984 */ /* 0x000e620000000800 */
[C---:B------:R-:W-:Y:S01]  /*4910*/  FFMA R17, R21.reuse, R10, R24 ;  /* 0x0000000a15117223 */ /* 0x040fe20000000018 */
[C---:B------:R-:W-:Y:S01]  /*4920*/  FFMA R12, R21.reuse, R14, R15 ;  /* 0x0000000e150c7223 */ /* 0x040fe2000000000f */
[-C--:B------:R-:W-:Y:S01]  /*4930*/  FFMA R21, R21, R19.reuse, R8 ;  /* 0x0000001315157223 */ /* 0x080fe20000000008 */
[----:B------:R-:W2:Y:S01]  /*4940*/  LDS R15, [R5+0x880] ;  /* 0x00088000050f7984 */ /* 0x000ea20000000800 */
[C---:B------:R-:W-:Y:S01]  /*4950*/  FFMA R28, R23.reuse, R10, R6 ;  /* 0x0000000a171c7223 */ /* 0x040fe20000000006 */
[C---:B------:R-:W-:Y:S01]  /*4960*/  FFMA R26, R23.reuse, R14, R17 ;  /* 0x0000000e171a7223 */ /* 0x040fe20000000011 */
[-C--:B------:R-:W-:Y:S01]  /*4970*/  FFMA R8, R23, R19.reuse, R12 ;  /* 0x0000001317087223 */ /* 0x080fe2000000000c */
[----:B------:R-:W3:Y:S01]  /*4980*/  LDS R6, [R4+0x228] ;  /* 0x0002280004067984 */ /* 0x000ee20000000800 */
[C---:B------:R-:W-:Y:S01]  /*4990*/  FFMA R25, R11.reuse, R10, R20 ;  /* 0x0000000a0b197223 */ /* 0x040fe20000000014 */
[CC--:B------:R-:W-:Y:S01]  /*49a0*/  FFMA R28, R11.reuse, R14.reuse, R28 ;  /* 0x0000000e0b1c7223 */ /* 0x0c0fe2000000001c */
[----:B------:R-:W-:Y:S01]  /*49b0*/  FFMA R11, R11, R19, R26 ;  /* 0x000000130b0b7223 */ /* 0x000fe2000000001a */
[----:B------:R-:W4:Y:S04]  /*49c0*/  LDS R23, [R5+0x8a0] ;  /* 0x0008a00005177984 */ /* 0x000f280000000800 */
[----:B------:R-:W5:Y:S01]  /*49d0*/  LDS R12, [R5+0x890] ;  /* 0x00089000050c7984 */ /* 0x000f620000000800 */
[----:B0-----:R-:W-:-:S03]  /*49e0*/  FFMA R25, R7, R14, R25 ;  /* 0x0000000e07197223 */ /* 0x001fc60000000019 */
[----:B------:R-:W0:Y:S01]  /*49f0*/  LDS R17, [R4+0x234] ;  /* 0x0002340004117984 */ /* 0x000e220000000800 */
[----:B------:R-:W-:-:S03]  /*4a00*/  FFMA R7, R7, R19, R28 ;  /* 0x0000001307077223 */ /* 0x000fc6000000001c */
[----:B------:R-:W0:Y:S04]  /*4a10*/  LDS R10, [R5+0x8b0] ;  /* 0x0008b000050a7984 */ /* 0x000e280000000800 */
[----:B------:R-:W0:Y:S04]  /*4a20*/  LDS R24, [R5+0x860] ;  /* 0x0008600005187984 */ /* 0x000e280000000800 */
[----:B------:R-:W0:Y:S04]  /*4a30*/  LDS R20, [R5+0x8c0] ;  /* 0x0008c00005147984 */ /* 0x000e280000000800 */
[----:B------:R-:W0:Y:S01]  /*4a40*/  LDS R14, [R5+0x8d0] ;  /* 0x0008d000050e7984 */ /* 0x000e220000000800 */
[----:B-1----:R-:W-:-:S03]  /*4a50*/  FFMA R27, R13, R9, R18 ;  /* 0x000000090d1b7223 */ /* 0x002fc60000000012 */
[----:B------:R-:W1:Y:S01]  /*4a60*/  LDS R13, [R5+0x8e0] ;  /* 0x0008e000050d7984 */ /* 0x000e620000000800 */
[CC--:B--2---:R-:W-:Y:S01]  /*4a70*/  FFMA R29, R15.reuse, R9.reuse, R22 ;  /* 0x000000090f1d7223 */ /* 0x0c4fe20000000016 */
[-C--:B---3--:R-:W-:Y:S01]  /*4a80*/  FFMA R18, R15, R6.reuse, R27 ;  /* 0x000000060f127223 */ /* 0x088fe2000000001b */
[CC--:B----4-:R-:W-:Y:S02]  /*4a90*/  FFMA R15, R23.reuse, R9.reuse, R8 ;  /* 0x00000009170f7223 */ /* 0x0d0fe40000000008 */
[----:B------:R-:W-:Y:S01]  /*4aa0*/  LDS R8, [R4+0x240] ;  /* 0x0002400004087984 */ /* 0x000fe20000000800 */
[C---:B-----5:R-:W-:Y:S01]  /*4ab0*/  FFMA R21, R12.reuse, R9, R21 ;  /* 0x000000090c157223 */ /* 0x060fe20000000015 */
[CC--:B------:R-:W-:Y:S01]  /*4ac0*/  FFMA R22, R12.reuse, R6.reuse, R29 ;  /* 0x000000060c167223 */ /* 0x0c0fe2000000001d */
[-C--:B0-----:R-:W-:Y:S02]  /*4ad0*/  FFMA R12, R12, R17.reuse, R18 ;  /* 0x000000110c0c7223 */ /* 0x081fe40000000012 */
[CC--:B------:R-:W-:Y:S01]  /*4ae0*/  FFMA R21, R23.reuse, R6.reuse, R21 ;  /* 0x0000000617157223 */ /* 0x0c0fe20000000015 */
[----:B------:R-:W-:Y:S01]  /*4af0*/  FFMA R23, R23, R17, R22 ;  /* 0x0000001117177223 */ /* 0x000fe20000000016 */
[----:B------:R-:W-:Y:S01]  /*4b00*/  FFMA R18, R10, R6, R15 ;  /* 0x000000060a127223 */ /* 0x000fe2000000000f */
[----:B------:R-:W0:Y:S01]  /*4b10*/  LDS R22, [R5+0x910] ;  /* 0x0009100005167984 */ /* 0x000e220000000800 */
[----:B------:R-:W-:-:S03]  /*4b20*/  FFMA R19, R24, R19, R25 ;  /* 0x0000001318137223 */ /* 0x000fc60000000019 */
[----:B------:R-:W2:Y:S01]  /*4b30*/  LDS R15, [R5+0x900] ;  /* 0x00090000050f7984 */ /* 0x000ea20000000800 */
[C---:B------:R-:W-:Y:S01]  /*4b40*/  FFMA R25, R10.reuse, R9, R11 ;  /* 0x000000090a197223 */ /* 0x040fe2000000000b */
[----:B------:R-:W-:Y:S01]  /*4b50*/  FFMA R11, R10, R17, R21 ;  /* 0x000000110a0b7223 */ /* 0x000fe20000000015 */
[C---:B------:R-:W-:Y:S01]  /*4b60*/  FFMA R21, R20.reuse, R9, R7 ;  /* 0x0000000914157223 */ /* 0x040fe20000000007 */
[C---:B------:R-:W-:Y:S01]  /*4b70*/  FFMA R7, R20.reuse, R17, R18 ;  /* 0x0000001114077223 */ /* 0x040fe20000000012 */
[----:B------:R-:W3:Y:S01]  /*4b80*/  LDS R10, [R4+0x24c] ;  /* 0x00024c00040a7984 */ /* 0x000ee20000000800 */
[-C--:B------:R-:W-:Y:S01]  /*4b90*/  FFMA R26, R20, R6.reuse, R25 ;  /* 0x00000006141a7223 */ /* 0x080fe20000000019 */
[C---:B------:R-:W-:Y:S01]  /*4ba0*/  FFMA R27, R14.reuse, R9, R19 ;  /* 0x000000090e1b7223 */ /* 0x040fe20000000013 */
[C---:B------:R-:W-:Y:S01]  /*4bb0*/  FFMA R28, R14.reuse, R6, R21 ;  /* 0x000000060e1c7223 */ /* 0x040fe20000000015 */
[----:B------:R-:W4:Y:S01]  /*4bc0*/  LDS R18, [R5+0x920] ;  /* 0x0009200005127984 */ /* 0x000f220000000800 */
[----:B------:R-:W-:-:S03]  /*4bd0*/  FFMA R14, R14, R17, R26 ;  /* 0x000000110e0e7223 */ /* 0x000fc6000000001a */
[----:B------:R-:W5:Y:S01]  /*4be0*/  LDS R9, [R4+0x258] ;  /* 0x0002580004097984 */ /* 0x000f620000000800 */
[C---:B-1----:R-:W-:Y:S01]  /*4bf0*/  FFMA R27, R13.reuse, R6, R27 ;  /* 0x000000060d1b7223 */ /* 0x042fe2000000001b */
[----:B------:R-:W-:Y:S02]  /*4c00*/  FFMA R6, R13, R17, R28 ;  /* 0x000000110d067223 */ /* 0x000fe4000000001c */
[----:B------:R-:W1:Y:S04]  /*4c10*/  LDS R24, [R5+0x930] ;  /* 0x0009300005187984 */ /* 0x000e680000000800 */
[----:B------:R-:W1:Y:S04]  /*4c20*/  LDS R19, [R5+0x940] ;  /* 0x0009400005137984 */ /* 0x000e680000000800 */
[----:B------:R-:W1:Y:S04]  /*4c30*/  LDS R21, [R5+0x950] ;  /* 0x0009500005157984 */ /* 0x000e680000000800 */
[----:B------:R-:W1:Y:S04]  /*4c40*/  LDS R20, [R5+0x8f0] ;  /* 0x0008f00005147984 */ /* 0x000e680000000800 */
[----:B------:R-:W1:Y:S01]  /*4c50*/  LDS R25, [R5+0x960] ;  /* 0x0009600005197984 */ /* 0x000e620000000800 */
[----:B0-----:R-:W-:-:S03]  /*4c60*/  FFMA R23, R22, R8, R23 ;  /* 0x0000000816177223 */ /* 0x001fc60000000017 */
[----:B------:R-:W-:Y:S01]  /*4c70*/  LDS R26, [R5+0x980] ;  /* 0x00098000051a7984 */ /* 0x000fe20000000800 */
[----:B--2---:R-:W-:-:S03]  /*4c80*/  FFMA R15, R15, R8, R12 ;  /* 0x000000080f0f7223 */ /* 0x004fc6000000000c */
[----:B------:R-:W0:Y:S01]  /*4c90*/  LDS R12, [R5+0x970] ;  /* 0x00097000050c7984 */ /* 0x000e220000000800 */
[----:B---3--:R-:W-:-:S03]  /*4ca0*/  FFMA R22, R22, R10, R15 ;  /* 0x0000000a16167223 */ /* 0x008fc6000000000f */
[----:B------:R-:W-:Y:S01]  /*4cb0*/  LDS R15, [R4+0x27c] ;  /* 0x00027c00040f7984 */ /* 0x000fe20000000800 */
[C---:B----4-:R-:W-:Y:S01]  /*4cc0*/  FFMA R11, R18.reuse, R8, R11 ;  /* 0x00000008120b7223 */ /* 0x050fe2000000000b */
[C---:B------:R-:W-:Y:S01]  /*4cd0*/  FFMA R23, R18.reuse, R10, R23 ;  /* 0x0000000a12177223 */ /* 0x040fe20000000017 */
[-C--:B-----5:R-:W-:Y:S01]  /*4ce0*/  FFMA R18, R18, R9.reuse, R22 ;  /* 0x0000000912127223 */ /* 0x0a0fe20000000016 */
[C---:B-1----:R-:W-:Y:S01]  /*4cf0*/  FFMA R7, R24.reuse, R8, R7 ;  /* 0x0000000818077223 */ /* 0x042fe20000000007 */
[C---:B------:R-:W-:Y:S01]  /*4d00*/  FFMA R22, R24.reuse, R10, R11 ;  /* 0x0000000a18167223 */ /* 0x040fe2000000000b */
[-C--:B------:R-:W-:Y:S01]  /*4d10*/  FFMA R24, R24, R9.reuse, R23 ;  /* 0x0000000918187223 */ /* 0x080fe20000000017 */
[----:B------:R-:W-:Y:S01]  /*4d20*/  LDS R11, [R5+0x990] ;  /* 0x00099000050b7984 */ /* 0x000fe20000000800 */
[C---:B------:R-:W-:Y:S01]  /*4d30*/  FFMA R13, R19.reuse, R8, R14 ;  /* 0x00000008130d7223 */ /* 0x040fe2000000000e */
[CC--:B------:R-:W-:Y:S01]  /*4d40*/  FFMA R14, R19.reuse, R10.reuse, R7 ;  /* 0x0000000a130e7223 */ /* 0x0c0fe20000000007 */
[-C--:B------:R-:W-:Y:S01]  /*4d50*/  FFMA R19, R19, R9.reuse, R22 ;  /* 0x0000000913137223 */ /* 0x080fe20000000016 */
[----:B------:R-:W1:Y:S01]  /*4d60*/  LDS R7, [R4+0x264] ;  /* 0x0002640004077984 */ /* 0x000e620000000800 */
[C---:B------:R-:W-:Y:S01]  /*4d70*/  FFMA R28, R21.reuse, R10, R13 ;  /* 0x0000000a151c7223 */ /* 0x040fe2000000000d */
[C---:B------:R-:W-:Y:S01]  /*4d80*/  FFMA R23, R21.reuse, R8, R6 ;  /* 0x0000000815177223 */ /* 0x040fe20000000006 */
[----:B------:R-:W-:Y:S01]  /*4d90*/  FFMA R14, R21, R9, R14 ;  /* 0x00000009150e7223 */ /* 0x000fe2000000000e */
[----:B------:R-:W2:Y:S01]  /*4da0*/  LDS R22, [R5+0x9b0] ;  /* 0x0009b00005167984 */ /* 0x000ea20000000800 */
[----:B------:R-:W-:-:S03]  /*4db0*/  FFMA R20, R20, R17, R27 ;  /* 0x0000001114147223 */ /* 0x000fc6000000001b */
[----:B------:R-:W3:Y:S01]  /*4dc0*/  LDS R13, [R5+0x9a0] ;  /* 0x0009a000050d7984 */ /* 0x000ee20000000800 */
[C---:B------:R-:W-:Y:S01]  /*4dd0*/  FFMA R27, R25.reuse, R8, R20 ;  /* 0x00000008191b7223 */ /* 0x040fe20000000014 */
[CC--:B------:R-:W-:Y:S01]  /*4de0*/  FFMA R21, R25.reuse, R10.reuse, R23 ;  /* 0x0000000a19157223 */ /* 0x0c0fe20000000017 */
[-C--:B------:R-:W-:Y:S01]  /*4df0*/  FFMA R25, R25, R9.reuse, R28 ;  /* 0x0000000919197223 */ /* 0x080fe2000000001c */
[----:B------:R-:W4:Y:S04]  /*4e00*/  LDS R6, [R4+0x270] ;  /* 0x0002700004067984 */ /* 0x000f280000000800 */
[----:B------:R-:W5:Y:S01]  /*4e10*/  LDS R17, [R5+0x9c0] ;  /* 0x0009c00005117984 */ /* 0x000f620000000800 */
[C---:B0-----:R-:W-:Y:S01]  /*4e20*/  FFMA R23, R12.reuse, R10, R27 ;  /* 0x0000000a0c177223 */ /* 0x041fe2000000001b */
[----:B------:R-:W-:-:S02]  /*4e30*/  FFMA R21, R12, R9, R21 ;  /* 0x000000090c157223 */ /* 0x000fc40000000015 */
[----:B------:R-:W0:Y:S01]  /*4e40*/  LDS R8, [R5+0x9d0] ;  /* 0x0009d00005087984 */ /* 0x000e220000000800 */
[----:B------:R-:W-:-:S03]  /*4e50*/  FFMA R9, R26, R9, R23 ;  /* 0x000000091a097223 */ /* 0x000fc60000000017 */
[----:B------:R-:W0:Y:S04]  /*4e60*/  LDS R20, [R5+0x9e0] ;  /* 0x0009e00005147984 */ /* 0x000e280000000800 */
[----:B------:R-:W0:Y:S01]  /*4e70*/  LDS R10, [R5+0x9f0] ;  /* 0x0009f000050a7984 */ /* 0x000e220000000800 */
[----:B-1----:R-:W-:-:S03]  /*4e80*/  FFMA R27, R11, R7, R18 ;  /* 0x000000070b1b7223 */ /* 0x002fc60000000012 */
[----:B------:R-:W1:Y:S01]  /*4e90*/  LDS R11, [R5+0xa00] ;  /* 0x000a0000050b7984 */ /* 0x000e620000000800 */
[CC--:B--2---:R-:W-:Y:S01]  /*4ea0*/  FFMA R19, R22.reuse, R7.reuse, R19 ;  /* 0x0000000716137223 */ /* 0x0c4fe20000000013 */
[CC--:B---3--:R-:W-:Y:S02]  /*4eb0*/  FFMA R29, R13.reuse, R7.reuse, R24 ;  /* 0x000000070d1d7223 */ /* 0x0c8fe40000000018 */
[----:B------:R-:W-:Y:S01]  /*4ec0*/  LDS R24, [R4+0x2a0] ;  /* 0x0002a00004187984 */ /* 0x000fe20000000800 */
[-C--:B----4-:R-:W-:Y:S01]  /*4ed0*/  FFMA R12, R13, R6.reuse, R27 ;  /* 0x000000060d0c7223 */ /* 0x090fe2000000001b */
[CC--:B------:R-:W-:Y:S01]  /*4ee0*/  FFMA R18, R22.reuse, R6.reuse, R29 ;  /* 0x0000000616127223 */ /* 0x0c0fe2000000001d */
[C---:B-----5:R-:W-:Y:S01]  /*4ef0*/  FFMA R13, R17.reuse, R7, R14 ;  /* 0x00000007110d7223 */ /* 0x060fe2000000000e */
[CC--:B------:R-:W-:Y:S01]  /*4f00*/  FFMA R19, R17.reuse, R6.reuse, R19 ;  /* 0x0000000611137223 */ /* 0x0c0fe20000000013 */
[-C--:B------:R-:W-:Y:S01]  /*4f10*/  FFMA R22, R22, R15.reuse, R12 ;  /* 0x0000000f16167223 */ /* 0x080fe2000000000c */
[----:B------:R-:W-:Y:S01]  /*4f20*/  FFMA R17, R17, R15, R18 ;  /* 0x0000000f11117223 */ /* 0x000fe20000000012 */
[C---:B0-----:R-:W-:Y:S01]  /*4f30*/  FFMA R25, R8.reuse, R7, R25 ;  /* 0x0000000708197223 */ /* 0x041fe20000000019 */
[CC--:B------:R-:W-:Y:S01]  /*4f40*/  FFMA R12, R8.reuse, R6.reuse, R13 ;  /* 0x00000006080c7223 */ /* 0x0c0fe2000000000d */
[----:B------:R-:W-:Y:S01]  /*4f50*/  FFMA R8, R8, R15, R19 ;  /* 0x0000000f08087223 */ /* 0x000fe20000000013 */
[----:B------:R-:W-:Y:S01]  /*4f60*/  LDS R13, [R4+0x288] ;  /* 0x00028800040d7984 */ /* 0x000fe20000000800 */
[C---:B------:R-:W-:Y:S01]  /*4f70*/  FFMA R23, R20.reuse, R7, R21 ;  /* 0x0000000714177223 */ /* 0x040fe20000000015 */
[CC--:B------:R-:W-:Y:S01]  /*4f80*/  FFMA R26, R20.reuse, R6.reuse, R25 ;  /* 0x00000006141a7223 */ /* 0x0c0fe20000000019 */
[----:B------:R-:W-:Y:S01]  /*4f90*/  FFMA R20, R20, R15, R12 ;  /* 0x0000000f14147223 */ /* 0x000fe2000000000c */
[----:B------:R-:W0:Y:S01]  /*4fa0*/  LDS R19, [R5+0xa20] ;  /* 0x000a200005137984 */ /* 0x000e220000000800 */
[C---:B------:R-:W-:Y:S01]  /*4fb0*/  FFMA R27, R10.reuse, R7, R9 ;  /* 0x000000070a1b7223 */ /* 0x040fe20000000009 */
[CC--:B------:R-:W-:Y:S01]  /*4fc0*/  FFMA R28, R10.reuse, R6.reuse, R23 ;  /* 0x000000060a1c7223 */ /* 0x0c0fe20000000017 */
[----:B------:R-:W-:Y:S01]  /*4fd0*/  FFMA R10, R10, R15, R26 ;  /* 0x0000000f0a0a7223 */ /* 0x000fe2000000001a */
[----:B------:R-:W2:Y:S04]  /*4fe0*/  LDS R21, [R5+0xa40] ;  /* 0x000a400005157984 */ /* 0x000ea80000000800 */
[----:B------:R-:W3:Y:S04]  /*4ff0*/  LDS R18, [R5+0xa30] ;  /* 0x000a300005127984 */ /* 0x000ee80000000800 */
[----:B------:R-:W4:Y:S01]  /*5000*/  LDS R12, [R4+0x294] ;  /* 0x00029400040c7984 */ /* 0x000f220000000800 */
[----:B-1----:R-:W-:-:S03]  /*5010*/  FFMA R27, R11, R6, R27 ;  /* 0x000000060b1b7223 */ /* 0x002fc6000000001b */
[----:B------:R-:W1:Y:S01]  /*5020*/  LDS R9, [R5+0xa50] ;  /* 0x000a500005097984 */ /* 0x000e620000000800 */
[----:B------:R-:W-:-:S03]  /*5030*/  FFMA R6, R11, R15, R28 ;  /* 0x0000000f0b067223 */ /* 0x000fc6000000001c */
[----:B------:R-:W5:Y:S04]  /*5040*/  LDS R14, [R5+0xa10] ;  /* 0x000a1000050e7984 */ /* 0x000f680000000800 */
[----:B------:R-:W5:Y:S04]  /*5050*/  LDS R7, [R5+0xa60] ;  /* 0x000a600005077984 */ /* 0x000f680000000800 */
[----:B------:R-:W5:Y:S04]  /*5060*/  LDS R23, [R5+0xa70] ;  /* 0x000a700005177984 */ /* 0x000f680000000800 */
[----:B------:R-:W5:Y:S04]  /*5070*/  LDS R25, [R5+0xa80] ;  /* 0x000a800005197984 */ /* 0x000f680000000800 */
[----:B------:R-:W5:Y:S01]  /*5080*/  LDS R11, [R5+0xa90] ;  /* 0x000a9000050b7984 */ /* 0x000f620000000800 */
[-C--:B0-----:R-:W-:Y:S01]  /*5090*/  FFMA R19, R19, R13.reuse, R22 ;  /* 0x0000000d13137223 */ /* 0x081fe20000000016 */
[-C--:B--2---:R-:W-:Y:S01]  /*50a0*/  FFMA R8, R21, R13.reuse, R8 ;  /* 0x0000000d15087223 */ /* 0x084fe20000000008 */
[----:B---3--:R-:W-:-:S02]  /*50b0*/  FFMA R17, R18, R13, R17 ;  /* 0x0000000d12117223 */ /* 0x008fc40000000011 */
[-C--:B----4-:R-:W-:Y:S02]  /*50c0*/  FFMA R19, R18, R12.reuse, R19 ;  /* 0x0000000c12137223 */ /* 0x090fe40000000013 */
[-C--:B------:R-:W-:Y:S01]  /*50d0*/  FFMA R17, R21, R12.reuse, R17 ;  /* 0x0000000c15117223 */ /* 0x080fe20000000011 */
[----:B------:R-:W-:Y:S01]  /*50e0*/  LDS R18, [R5+0xad0] ;  /* 0x000ad00005127984 */ /* 0x000fe20000000800 */
[C---:B-1----:R-:W-:Y:S01]  /*50f0*/  FFMA R20, R9.reuse, R13, R20 ;  /* 0x0000000d09147223 */ /* 0x042fe20000000014 */
[----:B------:R-:W-:Y:S01]  /*5100*/  FFMA R8, R9, R12, R8 ;  /* 0x0000000c09087223 */ /* 0x000fe20000000008 */
[-C--:B------:R-:W-:Y:S01]  /*5110*/  FFMA R21, R21, R24.reuse, R19 ;  /* 0x0000001815157223 */ /* 0x080fe20000000013 */
[----:B------:R-:W-:Y:S01]  /*5120*/  FFMA R9, R9, R24, R17 ;  /* 0x0000001809097223 */ /* 0x000fe20000000011 */
[----:B-----5:R-:W-:Y:S01]  /*5130*/  FFMA R14, R14, R15, R27 ;  /* 0x0000000f0e0e7223 */ /* 0x020fe2000000001b */
[----:B------:R-:W-:Y:S01]  /*5140*/  LDS R17, [R5+0xaf0] ;  /* 0x000af00005117984 */ /* 0x000fe20000000800 */
[CC--:B------:R-:W-:Y:S01]  /*5150*/  FFMA R19, R7.reuse, R13.reuse, R10 ;  /* 0x0000000d07137223 */ /* 0x0c0fe2000000000a */
[C---:B------:R-:W-:Y:S01]  /*5160*/  FFMA R15, R7.reuse, R12, R20 ;  /* 0x0000000c070f7223 */ /* 0x040fe20000000014 */
[----:B------:R-:W-:Y:S01]  /*5170*/  FFMA R7, R7, R24, R8 ;  /* 0x0000001807077223 */ /* 0x000fe20000000008 */
[----:B------:R-:W-:Y:S01]  /*5180*/  LDS R10, [R5+0xab0] ;  /* 0x000ab000050a7984 */ /* 0x000fe20000000800 */
[CC--:B------:R-:W-:Y:S01]  /*5190*/  FFMA R22, R23.reuse, R13.reuse, R6 ;  /* 0x0000000d17167223 */ /* 0x0c0fe20000000006 */
        /* <DEDUP_REMOVED lines=8> */
[----:B------:R-:W-:-:S02]  /*5220*/  FFMA R12, R11, R24, R27 ;  /* 0x000000180b0c7223 */ /* 0x000fc4000000001b */
[----:B------:R-:W2:Y:S04]  /*5230*/  LDS R6, [R4+0x2b8] ;  /* 0x0002b80004067984 */ /* 0x000ea80000000800 */
[----:B------:R-:W3:Y:S04]  /*5240*/  LDS R13, [R4+0x2c4] ;  /* 0x0002c400040d7984 */ /* 0x000ee80000000800 */
[----:B------:R-:W4:Y:S04]  /*5250*/  LDS R14, [R5+0xae0] ;  /* 0x000ae000050e7984 */ /* 0x000f280000000800 */
[----:B------:R-:W5:Y:S04]  /*5260*/  LDS R15, [R5+0xaa0] ;  /* 0x000aa000050f7984 */ /* 0x000f680000000800 */
[----:B------:R-:W5:Y:S04]  /*5270*/  LDS R19, [R5+0xb00] ;  /* 0x000b000005137984 */ /* 0x000f680000000800 */
[----:B------:R-:W5:Y:S01]  /*5280*/  LDS R25, [R5+0xb10] ;  /* 0x000b100005197984 */ /* 0x000f620000000800 */
[-C--:B0-----:R-:W-:Y:S01]  /*5290*/  FFMA R21, R10, R8.reuse, R21 ;  /* 0x000000080a157223 */ /* 0x081fe20000000015 */
[----:B------:R-:W-:-:S02]  /*52a0*/  FFMA R7, R18, R8, R7 ;  /* 0x0000000812077223 */ /* 0x000fc40000000007 */
[----:B------:R-:W0:Y:S01]  /*52b0*/  LDS R10, [R5+0xb20] ;  /* 0x000b2000050a7984 */ /* 0x000e220000000800 */
[-C--:B------:R-:W-:Y:S01]  /*52c0*/  FFMA R11, R17, R8.reuse, R22 ;  /* 0x00000008110b7223 */ /* 0x080fe20000000016 */
[C---:B-1----:R-:W-:Y:S01]  /*52d0*/  FFMA R9, R20.reuse, R8, R9 ;  /* 0x0000000814097223 */ /* 0x042fe20000000009 */
[----:B--2---:R-:W-:-:S03]  /*52e0*/  FFMA R20, R20, R6, R21 ;  /* 0x0000000614147223 */ /* 0x004fc60000000015 */
[C---:B------:R-:W-:Y:S01]  /*52f0*/  FFMA R9, R18.reuse, R6, R9 ;  /* 0x0000000612097223 */ /* 0x040fe20000000009 */
[----:B------:R-:W-:Y:S01]  /*5300*/  LDS R21, [R5+0xb70] ;  /* 0x000b700005157984 */ /* 0x000fe20000000800 */
[-C--:B---3--:R-:W-:Y:S01]  /*5310*/  FFMA R18, R18, R13.reuse, R20 ;  /* 0x0000000d12127223 */ /* 0x088fe20000000014 */
[C---:B----4-:R-:W-:Y:S01]  /*5320*/  FFMA R23, R14.reuse, R8, R23 ;  /* 0x000000080e177223 */ /* 0x050fe20000000017 */
[C---:B------:R-:W-:Y:S01]  /*5330*/  FFMA R20, R14.reuse, R6, R7 ;  /* 0x000000060e147223 */ /* 0x040fe20000000007 */
[-C--:B------:R-:W-:Y:S01]  /*5340*/  FFMA R14, R14, R13.reuse, R9 ;  /* 0x0000000d0e0e7223 */ /* 0x080fe20000000009 */
[----:B------:R-:W1:Y:S01]  /*5350*/  LDS R7, [R4+0x2d0] ;  /* 0x0002d00004077984 */ /* 0x000e620000000800 */
[----:B-----5:R-:W-:Y:S01]  /*5360*/  FFMA R24, R15, R24, R26 ;  /* 0x000000180f187223 */ /* 0x020fe2000000001a */
[CC--:B------:R-:W-:Y:S01]  /*5370*/  FFMA R22, R17.reuse, R6.reuse, R23 ;  /* 0x0000000611167223 */ /* 0x0c0fe20000000017 */
[-C--:B------:R-:W-:Y:S01]  /*5380*/  FFMA R17, R17, R13.reuse, R20 ;  /* 0x0000000d11117223 */ /* 0x080fe20000000014 */
[----:B------:R-:W2:Y:S01]  /*5390*/  LDS R9, [R5+0xb40] ;  /* 0x000b400005097984 */ /* 0x000ea20000000800 */
[C---:B------:R-:W-:Y:S01]  /*53a0*/  FFMA R26, R19.reuse, R6, R11 ;  /* 0x00000006131a7223 */ /* 0x040fe2000000000b */
[CC--:B------:R-:W-:Y:S01]  /*53b0*/  FFMA R28, R19.reuse, R8.reuse, R12 ;  /* 0x00000008131c7223 */ /* 0x0c0fe2000000000c */
[-C--:B------:R-:W-:Y:S01]  /*53c0*/  FFMA R12, R19, R13.reuse, R22 ;  /* 0x0000000d130c7223 */ /* 0x080fe20000000016 */
[----:B------:R-:W3:Y:S01]  /*53d0*/  LDS R15, [R5+0xb50] ;  /* 0x000b5000050f7984 */ /* 0x000ee20000000800 */
[C---:B------:R-:W-:Y:S01]  /*53e0*/  FFMA R27, R25.reuse, R8, R24 ;  /* 0x00000008191b7223 */ /* 0x040fe20000000018 */
[CC--:B------:R-:W-:Y:S01]  /*53f0*/  FFMA R28, R25.reuse, R6.reuse, R28 ;  /* 0x00000006191c7223 */ /* 0x0c0fe2000000001c */
[----:B------:R-:W-:Y:S01]  /*5400*/  FFMA R25, R25, R13, R26 ;  /* 0x0000000d19197223 */ /* 0x000fe2000000001a */
[----:B------:R-:W4:Y:S04]  /*5410*/  LDS R11, [R4+0x2dc] ;  /* 0x0002dc00040b7984 */ /* 0x000f280000000800 */
[----:B------:R-:W5:Y:S04]  /*5420*/  LDS R20, [R5+0xb60] ;  /* 0x000b600005147984 */ /* 0x000f680000000800 */
        /* <DEDUP_REMOVED lines=8> */
[-C--:B-1----:R-:W-:Y:S01]  /*54b0*/  FFMA R12, R21, R7.reuse, R12 ;  /* 0x00000007150c7223 */ /* 0x082fe2000000000c */
[----:B--2---:R-:W-:-:S02]  /*54c0*/  FFMA R18, R9, R7, R18 ;  /* 0x0000000709127223 */ /* 0x004fc40000000012 */
[----:B------:R-:W-:Y:S01]  /*54d0*/  LDS R9, [R4+0x2f4] ;  /* 0x0002f40004097984 */ /* 0x000fe20000000800 */
[C---:B---3--:R-:W-:Y:S01]  /*54e0*/  FFMA R14, R15.reuse, R7, R14 ;  /* 0x000000070f0e7223 */ /* 0x048fe2000000000e */
[----:B----4-:R-:W-:Y:S02]  /*54f0*/  FFMA R26, R15, R11, R18 ;  /* 0x0000000b0f1a7223 */ /* 0x010fe40000000012 */
[----:B------:R-:W1:Y:S01]  /*5500*/  LDS R15, [R5+0xbd0] ;  /* 0x000bd000050f7984 */ /* 0x000e620000000800 */
[C---:B-----5:R-:W-:Y:S01]  /*5510*/  FFMA R18, R20.reuse, R7, R17 ;  /* 0x0000000714127223 */ /* 0x060fe20000000011 */
[C---:B------:R-:W-:Y:S02]  /*5520*/  FFMA R14, R20.reuse, R11, R14 ;  /* 0x0000000b140e7223 */ /* 0x040fe4000000000e */
[----:B------:R-:W2:Y:S01]  /*5530*/  LDS R17, [R5+0xbf0] ;  /* 0x000bf00005117984 */ /* 0x000ea20000000800 */
[----:B------:R-:W-:Y:S01]  /*5540*/  FFMA R20, R20, R19, R26 ;  /* 0x0000001314147223 */ /* 0x000fe2000000001a */
[C---:B------:R-:W-:Y:S01]  /*5550*/  FFMA R18, R21.reuse, R11, R18 ;  /* 0x0000000b15127223 */ /* 0x040fe20000000012 */
[----:B------:R-:W-:Y:S01]  /*5560*/  FFMA R21, R21, R19, R14 ;  /* 0x0000001315157223 */ /* 0x000fe2000000000e */
[----:B0-----:R-:W-:Y:S01]  /*5570*/  FFMA R13, R22, R13, R27 ;  /* 0x0000000d160d7223 */ /* 0x001fe2000000001b */
[----:B------:R-:W0:Y:S01]  /*5580*/  LDS R14, [R5+0xbc0] ;  /* 0x000bc000050e7984 */ /* 0x000e220000000800 */
[C---:B------:R-:W-:Y:S01]  /*5590*/  FFMA R26, R8.reuse, R7, R25 ;  /* 0x00000007081a7223 */ /* 0x040fe20000000019 */
[C---:B------:R-:W-:Y:S01]  /*55a0*/  FFMA R12, R8.reuse, R11, R12 ;  /* 0x0000000b080c7223 */ /* 0x040fe2000000000c */
[----:B------:R-:W-:Y:S01]  /*55b0*/  FFMA R8, R8, R19, R18 ;  /* 0x0000001308087223 */ /* 0x000fe20000000012 */
[----:B------:R-:W-:Y:S01]  /*55c0*/  LDS R22, [R4+0x30c] ;  /* 0x00030c0004167984 */ /* 0x000fe20000000800 */
[C---:B------:R-:W-:Y:S01]  /*55d0*/  FFMA R23, R24.reuse, R7, R23 ;  /* 0x0000000718177223 */ /* 0x040fe20000000017 */
[C---:B------:R-:W-:Y:S01]  /*55e0*/  FFMA R26, R24.reuse, R11, R26 ;  /* 0x0000000b181a7223 */ /* 0x040fe2000000001a */
[----:B------:R-:W-:Y:S01]  /*55f0*/  FFMA R24, R24, R19, R12 ;  /* 0x0000001318187223 */ /* 0x000fe2000000000c */
[----:B------:R-:W3:Y:S01]  /*5600*/  LDS R18, [R5+0xbe0] ;  /* 0x000be00005127984 */ /* 0x000ee20000000800 */
[C---:B------:R-:W-:Y:S01]  /*5610*/  FFMA R25, R6.reuse, R7, R13 ;  /* 0x0000000706197223 */ /* 0x040fe2000000000d */
[C---:B------:R-:W-:Y:S01]  /*5620*/  FFMA R28, R6.reuse, R11, R23 ;  /* 0x0000000b061c7223 */ /* 0x040fe20000000017 */
[----:B------:R-:W-:Y:S01]  /*5630*/  FFMA R6, R6, R19, R26 ;  /* 0x0000001306067223 */ /* 0x000fe2000000001a */
[----:B------:R-:W4:Y:S01]  /*5640*/  LDS R12, [R4+0x300] ;  /* 0x00030000040c7984 */ /* 0x000f220000000800 */
[C---:B------:R-:W-:Y:S01]  /*5650*/  FFMA R25, R10.reuse, R11, R25 ;  /* 0x0000000b0a197223 */ /* 0x040fe20000000019 */
[----:B------:R-:W-:-:S02]  /*5660*/  FFMA R10, R10, R19, R28 ;  /* 0x000000130a0a7223 */ /* 0x000fc4000000001c */
[----:B------:R-:W5:Y:S04]  /*5670*/  LDS R13, [R5+0xc00] ;  /* 0x000c0000050d7984 */ /* 0x000f680000000800 */
[----:B------:R-:W5:Y:S04]  /*5680*/  LDS R7, [R5+0xc10] ;  /* 0x000c100005077984 */ /* 0x000f680000000800 */
[----:B------:R-:W5:Y:S01]  /*5690*/  LDS R23, [R5+0xc20] ;  /* 0x000c200005177984 */ /* 0x000f620000000800 */
[----:B-1----:R-:W-:-:S03]  /*56a0*/  FFMA R27, R15, R9, R20 ;  /* 0x000000090f1b7223 */ /* 0x002fc60000000014 */
[----:B------:R-:W1:Y:S01]  /*56b0*/  LDS R11, [R5+0xc30] ;  /* 0x000c3000050b7984 */ /* 0x000e620000000800 */
[----:B--2---:R-:W-:-:S03]  /*56c0*/  FFMA R8, R17, R9, R8 ;  /* 0x0000000911087223 */ /* 0x004fc60000000008 */
[----:B------:R-:W-:Y:S04]  /*56d0*/  LDS R20, [R5+0xc70] ;  /* 0x000c700005147984 */ /* 0x000fe80000000800 */
[----:B------:R-:W2:Y:S01]  /*56e0*/  LDS R15, [R5+0xc40] ;  /* 0x000c4000050f7984 */ /* 0x000ea20000000800 */
[----:B0-----:R-:W-:Y:S01]  /*56f0*/  FFMA R14, R14, R19, R25 ;  /* 0x000000130e0e7223 */ /* 0x001fe20000000019 */
[----:B---3--:R-:W-:-:S04]  /*5700*/  FFMA R21, R18, R9, R21 ;  /* 0x0000000912157223 */ /* 0x008fc80000000015 */
[-C--:B----4-:R-:W-:Y:S01]  /*5710*/  FFMA R21, R17, R12.reuse, R21 ;  /* 0x0000000c11157223 */ /* 0x090fe20000000015 */
[-C--:B------:R-:W-:Y:S02]  /*5720*/  FFMA R27, R18, R12.reuse, R27 ;  /* 0x0000000c121b7223 */ /* 0x080fe4000000001b */
[----:B------:R-:W-:Y:S01]  /*5730*/  LDS R18, [R5+0xc80] ;  /* 0x000c800005127984 */ /* 0x000fe20000000800 */
[CC--:B-----5:R-:W-:Y:S01]  /*5740*/  FFMA R24, R13.reuse, R9.reuse, R24 ;  /* 0x000000090d187223 */ /* 0x0e0fe20000000018 */
[C---:B------:R-:W-:Y:S01]  /*5750*/  FFMA R8, R13.reuse, R12, R8 ;  /* 0x0000000c0d087223 */ /* 0x040fe20000000008 */
[-C--:B------:R-:W-:Y:S01]  /*5760*/  FFMA R13, R13, R22.reuse, R21 ;  /* 0x000000160d0d7223 */ /* 0x080fe20000000015 */
[----:B------:R-:W-:Y:S01]  /*5770*/  FFMA R17, R17, R22, R27 ;  /* 0x0000001611117223 */ /* 0x000fe2000000001b */
[CC--:B------:R-:W-:Y:S01]  /*5780*/  FFMA R25, R7.reuse, R9.reuse, R6 ;  /* 0x0000000907197223 */ /* 0x0c0fe20000000006 */
[C---:B------:R-:W-:Y:S01]  /*5790*/  FFMA R19, R7.reuse, R12, R24 ;  /* 0x0000000c07137223 */ /* 0x040fe20000000018 */
[----:B------:R-:W-:Y:S01]  /*57a0*/  FFMA R7, R7, R22, R8 ;  /* 0x0000001607077223 */ /* 0x000fe20000000008 */
[----:B------:R-:W0:Y:S01]  /*57b0*/  LDS R6, [R4+0x318] ;  /* 0x0003180004067984 */ /* 0x000e220000000800 */
[CC--:B------:R-:W-:Y:S01]  /*57c0*/  FFMA R24, R23.reuse, R9.reuse, R10 ;  /* 0x0000000917187223 */ /* 0x0c0fe2000000000a */
[C---:B------:R-:W-:Y:S01]  /*57d0*/  FFMA R25, R23.reuse, R12, R25 ;  /* 0x0000000c17197223 */ /* 0x040fe20000000019 */
[----:B------:R-:W-:Y:S01]  /*57e0*/  FFMA R23, R23, R22, R19 ;  /* 0x0000001617177223 */ /* 0x000fe20000000013 */
[----:B------:R-:W3:Y:S01]  /*57f0*/  LDS R8, [R5+0xc60] ;  /* 0x000c600005087984 */ /* 0x000ee20000000800 */
[C---:B-1----:R-:W-:Y:S01]  /*5800*/  FFMA R26, R11.reuse, R9, R14 ;  /* 0x000000090b1a7223 */ /* 0x042fe2000000000e */
[C---:B------:R-:W-:Y:S01]  /*5810*/  FFMA R27, R11.reuse, R12, R24 ;  /* 0x0000000c0b1b7223 */ /* 0x040fe20000000018 */
[----:B------:R-:W-:Y:S01]  /*5820*/  FFMA R24, R11, R22, R25 ;  /* 0x000000160b187223 */ /* 0x000fe20000000019 */
[----:B------:R-:W1:Y:S04]  /*5830*/  LDS R10, [R4+0x324] ;  /* 0x00032400040a7984 */ /* 0x000e680000000800 */
[----:B------:R-:W4:Y:S01]  /*5840*/  LDS R14, [R5+0xc90] ;  /* 0x000c9000050e7984 */ /* 0x000f220000000800 */
[C---:B--2---:R-:W-:Y:S01]  /*5850*/  FFMA R26, R15.reuse, R12, R26 ;  /* 0x0000000c0f1a7223 */ /* 0x044fe2000000001a */
[----:B------:R-:W-:-:S02]  /*5860*/  FFMA R12, R15, R22, R27 ;  /* 0x000000160f0c7223 */ /* 0x000fc4000000001b */
[----:B------:R-:W2:Y:S04]  /*5870*/  LDS R9, [R4+0x330] ;  /* 0x0003300004097984 */ /* 0x000ea80000000800 */
[----:B------:R-:W5:Y:S04]  /*5880*/  LDS R21, [R5+0xca0] ;  /* 0x000ca00005157984 */ /* 0x000f680000000800 */
[----:B------:R-:W5:Y:S04]  /*5890*/  LDS R19, [R5+0xc50] ;  /* 0x000c500005137984 */ /* 0x000f680000000800 */
[----:B------:R-:W5:Y:S04]  /*58a0*/  LDS R11, [R5+0xcb0] ;  /* 0x000cb000050b7984 */ /* 0x000f680000000800 */
[----:B------:R-:W5:Y:S01]  /*58b0*/  LDS R25, [R5+0xcc0] ;  /* 0x000cc00005197984 */ /* 0x000f620000000800 */
[-C--:B0-----:R-:W-:Y:S01]  /*58c0*/  FFMA R13, R20, R6.reuse, R13 ;  /* 0x00000006140d7223 */ /* 0x081fe2000000000d */
[-C--:B------:R-:W-:Y:S01]  /*58d0*/  FFMA R7, R18, R6.reuse, R7 ;  /* 0x0000000612077223 */ /* 0x080fe20000000007 */
[----:B---3--:R-:W-:-:S02]  /*58e0*/  FFMA R17, R8, R6, R17 ;  /* 0x0000000608117223 */ /* 0x008fc40000000011 */
[----:B------:R-:W0:Y:S02]  /*58f0*/  LDS R8, [R5+0xcd0] ;  /* 0x000cd00005087984 */ /* 0x000e240000000800 */
[-C--:B-1----:R-:W-:Y:S01]  /*5900*/  FFMA R20, R20, R10.reuse, R17 ;  /* 0x0000000a14147223 */ /* 0x082fe20000000011 */
[----:B------:R-:W-:Y:S01]  /*5910*/  FFMA R13, R18, R10, R13 ;  /* 0x0000000a120d7223 */ /* 0x000fe2000000000d */
[----:B------:R-:W-:Y:S01]  /*5920*/  LDS R17, [R4+0x354] ;  /* 0x0003540004117984 */ /* 0x000fe20000000800 */
[----:B----4-:R-:W-:Y:S01]  /*5930*/  FFMA R23, R14, R6, R23 ;  /* 0x000000060e177223 */ /* 0x010fe20000000017 */
[-C--:B--2---:R-:W-:Y:S01]  /*5940*/  FFMA R18, R18, R9.reuse, R20 ;  /* 0x0000000912127223 */ /* 0x084fe20000000014 */
[C---:B------:R-:W-:Y:S01]  /*5950*/  FFMA R20, R14.reuse, R10, R7 ;  /* 0x0000000a0e147223 */ /* 0x040fe20000000007 */
[-C--:B------:R-:W-:Y:S01]  /*5960*/  FFMA R14, R14, R9.reuse, R13 ;  /* 0x000000090e0e7223 */ /* 0x080fe2000000000d */
[----:B------:R-:W-:Y:S01]  /*5970*/  LDS R7, [R4+0x33c] ;  /* 0x00033c0004077984 */ /* 0x000fe20000000800 */
[C---:B-----5:R-:W-:Y:S01]  /*5980*/  FFMA R15, R21.reuse, R6, R24 ;  /* 0x00000006150f7223 */ /* 0x060fe20000000018 */
[C---:B------:R-:W-:Y:S01]  /*5990*/  FFMA R24, R21.reuse, R10, R23 ;  /* 0x0000000a15187223 */ /* 0x040fe20000000017 */
[----:B------:R-:W-:Y:S01]  /*59a0*/  FFMA R21, R21, R9, R20 ;  /* 0x0000000915157223 */ /* 0x000fe20000000014 */
[----:B------:R-:W1:Y:S01]  /*59b0*/  LDS R13, [R5+0xcf0] ;  /* 0x000cf000050d7984 */ /* 0x000e620000000800 */
[----:B------:R-:W-:-:S03]  /*59c0*/  FFMA R22, R19, R22, R26 ;  /* 0x0000001613167223 */ /* 0x000fc6000000001a */
[----:B------:R-:W-:Y:S01]  /*59d0*/  LDS R20, [R5+0xd10] ;  /* 0x000d100005147984 */ /* 0x000fe20000000800 */
[C---:B------:R-:W-:Y:S01]  /*59e0*/  FFMA R28, R11.reuse, R6, R12 ;  /* 0x000000060b1c7223 */ /* 0x040fe2000000000c */
[C---:B------:R-:W-:Y:S01]  /*59f0*/  FFMA R26, R11.reuse, R10, R15 ;  /* 0x0000000a0b1a7223 */ /* 0x040fe2000000000f */
[-C--:B------:R-:W-:Y:S01]  /*5a00*/  FFMA R12, R11, R9.reuse, R24 ;  /* 0x000000090b0c7223 */ /* 0x080fe20000000018 */
[----:B------:R-:W2:Y:S01]  /*5a10*/  LDS R15, [R5+0xd00] ;  /* 0x000d0000050f7984 */ /* 0x000ea20000000800 */
[C---:B------:R-:W-:Y:S01]  /*5a20*/  FFMA R27, R25.reuse, R6, R22 ;  /* 0x00000006191b7223 */ /* 0x040fe20000000016 */
[CC--:B------:R-:W-:Y:S01]  /*5a30*/  FFMA R28, R25.reuse, R10.reuse, R28 ;  /* 0x0000000a191c7223 */ /* 0x0c0fe2000000001c */
[----:B------:R-:W-:Y:S01]  /*5a40*/  FFMA R25, R25, R9, R26 ;  /* 0x0000000919197223 */ /* 0x000fe2000000001a */
[----:B------:R-:W3:Y:S04]  /*5a50*/  LDS R11, [R4+0x348] ;  /* 0x00034800040b7984 */ /* 0x000ee80000000800 */
[----:B------:R-:W4:Y:S04]  /*5a60*/  LDS R19, [R5+0xd20] ;  /* 0x000d200005137984 */ /* 0x000f280000000800 */
[----:B------:R-:W5:Y:S01]  /*5a70*/  LDS R6, [R5+0xd30] ;  /* 0x000d300005067984 */ /* 0x000f620000000800 */
[----:B0-----:R-:W-:-:S03]  /*5a80*/  FFMA R27, R8, R10, R27 ;  /* 0x0000000a081b7223 */ /* 0x001fc6000000001b */
[----:B------:R-:W0:Y:S01]  /*5a90*/  LDS R24, [R5+0xce0] ;  /* 0x000ce00005187984 */ /* 0x000e220000000800 */
[----:B------:R-:W-:-:S03]  /*5aa0*/  FFMA R23, R8, R9, R28 ;  /* 0x0000000908177223 */ /* 0x000fc6000000001c */
[----:B------:R-:W0:Y:S04]  /*5ab0*/  LDS R22, [R5+0xd40] ;  /* 0x000d400005167984 */ /* 0x000e280000000800 */
[----:B------:R-:W0:Y:S04]  /*5ac0*/  LDS R10, [R5+0xd50] ;  /* 0x000d5000050a7984 */ /* 0x000e280000000800 */
[----:B------:R-:W0:Y:S01]  /*5ad0*/  LDS R8, [R5+0xd60] ;  /* 0x000d600005087984 */ /* 0x000e220000000800 */
[-C--:B-1----:R-:W-:Y:S01]  /*5ae0*/  FFMA R18, R13, R7.reuse, R18 ;  /* 0x000000070d127223 */ /* 0x082fe20000000012 */
[----:B--2---:R-:W-:-:S03]  /*5af0*/  FFMA R14, R15, R7, R14 ;  /* 0x000000070f0e7223 */ /* 0x004fc6000000000e */
[----:B---3--:R-:W-:Y:S01]  /*5b00*/  FFMA R26, R15, R11, R18 ;  /* 0x0000000b0f1a7223 */ /* 0x008fe20000000012 */
[C---:B------:R-:W-:Y:S01]  /*5b10*/  FFMA R18, R20.reuse, R7, R21 ;  /* 0x0000000714127223 */ /* 0x040fe20000000015 */
[C---:B------:R-:W-:Y:S01]  /*5b20*/  FFMA R14, R20.reuse, R11, R14 ;  /* 0x0000000b140e7223 */ /* 0x040fe2000000000e */
[----:B------:R-:W-:Y:S01]  /*5b30*/  LDS R15, [R5+0xd80] ;  /* 0x000d8000050f7984 */ /* 0x000fe20000000800 */
[C---:B----4-:R-:W-:Y:S01]  /*5b40*/  FFMA R12, R19.reuse, R7, R12 ;  /* 0x00000007130c7223 */ /* 0x050fe2000000000c */
[C---:B------:R-:W-:Y:S01]  /*5b50*/  FFMA R13, R19.reuse, R11, R18 ;  /* 0x0000000b130d7223 */ /* 0x040fe20000000012 */
[-C--:B------:R-:W-:Y:S01]  /*5b60*/  FFMA R20, R20, R17.reuse, R26 ;  /* 0x0000001114147223 */ /* 0x080fe2000000001a */
[----:B------:R-:W-:Y:S01]  /*5b70*/  FFMA R19, R19, R17, R14 ;  /* 0x0000001113137223 */ /* 0x000fe2000000000e */
[C---:B-----5:R-:W-:Y:S01]  /*5b80*/  FFMA R26, R6.reuse, R7, R25 ;  /* 0x00000007061a7223 */ /* 0x060fe20000000019 */
[C---:B------:R-:W-:Y:S01]  /*5b90*/  FFMA R12, R6.reuse, R11, R12 ;  /* 0x0000000b060c7223 */ /* 0x040fe2000000000c */
[----:B------:R-:W-:Y:S01]  /*5ba0*/  FFMA R13, R6, R17, R13 ;  /* 0x00000011060d7223 */ /* 0x000fe2000000000d */
[----:B------:R-:W-:Y:S01]  /*5bb0*/  LDS R14, [R5+0xda0] ;  /* 0x000da000050e7984 */ /* 0x000fe20000000800 */
[----:B0-----:R-:W-:-:S03]  /*5bc0*/  FFMA R9, R24, R9, R27 ;  /* 0x0000000918097223 */ /* 0x001fc6000000001b */
        /* <DEDUP_REMOVED lines=20> */
[----:B-1----:R-:W-:-:S03]  /*5d10*/  FFMA R18, R18, R17, R25 ;  /* 0x0000001112127223 */ /* 0x002fc60000000019 */
[----:B------:R-:W-:Y:S01]  /*5d20*/  LDS R17, [R5+0xe10] ;  /* 0x000e100005117984 */ /* 0x000fe20000000800 */
[C---:B--2---:R-:W-:Y:S01]  /*5d30*/  FFMA R20, R24.reuse, R12, R13 ;  /* 0x0000000c18147223 */ /* 0x044fe2000000000d */
[-C--:B------:R-:W-:Y:S02]  /*5d40*/  FFMA R21, R24, R6.reuse, R21 ;  /* 0x0000000618157223 */ /* 0x080fe40000000015 */
[----:B------:R-:W1:Y:S01]  /*5d50*/  LDS R13, [R4+0x384] ;  /* 0x00038400040d7984 */ /* 0x000e620000000800 */
[C---:B---3--:R-:W-:Y:S01]  /*5d60*/  FFMA R19, R22.reuse, R6, R19 ;  /* 0x0000000616137223 */ /* 0x048fe20000000013 */
[----:B------:R-:W-:-:S03]  /*5d70*/  FFMA R22, R22, R12, R27 ;  /* 0x0000000c16167223 */ /* 0x000fc6000000001b */
[C---:B------:R-:W-:Y:S01]  /*5d80*/  FFMA R19, R14.reuse, R12, R19 ;  /* 0x0000000c0e137223 */ /* 0x040fe20000000013 */
[-C--:B----4-:R-:W-:Y:S02]  /*5d90*/  FFMA R14, R14, R7.reuse, R22 ;  /* 0x000000070e0e7223 */ /* 0x090fe40000000016 */
[----:B------:R-:W2:Y:S01]  /*5da0*/  LDS R22, [R5+0xe00] ;  /* 0x000e000005167984 */ /* 0x000ea20000000800 */
[-C--:B------:R-:W-:Y:S01]  /*5db0*/  FFMA R24, R24, R7.reuse, R19 ;  /* 0x0000000718187223 */ /* 0x080fe20000000013 */
[C---:B-----5:R-:W-:Y:S01]  /*5dc0*/  FFMA R19, R9.reuse, R6, R10 ;  /* 0x0000000609137223 */ /* 0x060fe2000000000a */
[C---:B------:R-:W-:Y:S01]  /*5dd0*/  FFMA R10, R9.reuse, R12, R21 ;  /* 0x0000000c090a7223 */ /* 0x040fe20000000015 */
[-C--:B------:R-:W-:Y:S01]  /*5de0*/  FFMA R9, R9, R7.reuse, R20 ;  /* 0x0000000709097223 */ /* 0x080fe20000000014 */
        /* <DEDUP_REMOVED lines=8> */
[----:B------:R-:W5:Y:S04]  /*5e70*/  LDS R8, [R4+0x390] ;  /* 0x0003900004087984 */ /* 0x000f680000000800 */
[----:B------:R-:W5:Y:S01]  /*5e80*/  LDS R23, [R5+0xe40] ;  /* 0x000e400005177984 */ /* 0x000f620000000800 */
[C---:B0-----:R-:W-:Y:S01]  /*5e90*/  FFMA R25, R15.reuse, R12, R25 ;  /* 0x0000000c0f197223 */ /* 0x041fe20000000019 */
[----:B------:R-:W-:Y:S02]  /*5ea0*/  FFMA R15, R15, R7, R28 ;  /* 0x000000070f0f7223 */ /* 0x000fe4000000001c */
[----:B------:R-:W0:Y:S04]  /*5eb0*/  LDS R21, [R4+0x39c] ;  /* 0x00039c0004157984 */ /* 0x000e280000000800 */
[----:B------:R-:W0:Y:S04]  /*5ec0*/  LDS R6, [R5+0xe50] ;  /* 0x000e500005067984 */ /* 0x000e280000000800 */
[----:B------:R-:W0:Y:S01]  /*5ed0*/  LDS R18, [R5+0xe60] ;  /* 0x000e600005127984 */ /* 0x000e220000000800 */
[----:B-1----:R-:W-:-:S03]  /*5ee0*/  FFMA R17, R17, R13, R14 ;  /* 0x0000000d11117223 */ /* 0x002fc6000000000e */
[----:B------:R-:W1:Y:S04]  /*5ef0*/  LDS R12, [R5+0xe70] ;  /* 0x000e7000050c7984 */ /* 0x000e680000000800 */
[----:B------:R-:W1:Y:S01]  /*5f00*/  LDS R14, [R5+0xe80] ;  /* 0x000e8000050e7984 */ /* 0x000e620000000800 */
[----:B--2---:R-:W-:-:S03]  /*5f10*/  FFMA R7, R22, R7, R25 ;  /* 0x0000000716077223 */ /* 0x004fc60000000019 */
[----:B------:R-:W-:Y:S01]  /*5f20*/  LDS R26, [R5+0xed0] ;  /* 0x000ed000051a7984 */ /* 0x000fe20000000800 */
[-C--:B---3--:R-:W-:Y:S01]  /*5f30*/  FFMA R9, R20, R13.reuse, R9 ;  /* 0x0000000d14097223 */ /* 0x088fe20000000009 */
[C---:B----4-:R-:W-:Y:S01]  /*5f40*/  FFMA R27, R19.reuse, R13, R24 ;  /* 0x0000000d131b7223 */ /* 0x050fe20000000018 */
[----:B-----5:R-:W-:-:S03]  /*5f50*/  FFMA R24, R19, R8, R17 ;  /* 0x0000000813187223 */ /* 0x020fc60000000011 */
[CC--:B------:R-:W-:Y:S01]  /*5f60*/  FFMA R22, R20.reuse, R8.reuse, R27 ;  /* 0x0000000814167223 */ /* 0x0c0fe2000000001b */
[C---:B------:R-:W-:Y:S01]  /*5f70*/  FFMA R17, R23.reuse, R13, R10 ;  /* 0x0000000d17117223 */ /* 0x040fe2000000000a */
[CC--:B------:R-:W-:Y:S02]  /*5f80*/  FFMA R10, R23.reuse, R8.reuse, R9 ;  /* 0x00000008170a7223 */ /* 0x0c0fe40000000009 */
[-C--:B0-----:R-:W-:Y:S01]  /*5f90*/  FFMA R23, R23, R21.reuse, R22 ;  /* 0x0000001517177223 */ /* 0x081fe20000000016 */
[----:B------:R-:W-:Y:S02]  /*5fa0*/  FFMA R20, R20, R21, R24 ;  /* 0x0000001514147223 */ /* 0x000fe40000000018 */
[----:B------:R-:W-:Y:S01]  /*5fb0*/  LDS R24, [R5+0xee0] ;  /* 0x000ee00005187984 */ /* 0x000fe20000000800 */
[CC--:B------:R-:W-:Y:S01]  /*5fc0*/  FFMA R22, R6.reuse, R8.reuse, R17 ;  /* 0x0000000806167223 */ /* 0x0c0fe20000000011 */
[C---:B------:R-:W-:Y:S01]  /*5fd0*/  FFMA R9, R6.reuse, R13, R11 ;  /* 0x0000000d06097223 */ /* 0x040fe2000000000b */
[----:B------:R-:W-:Y:S01]  /*5fe0*/  FFMA R11, R6, R21, R10 ;  /* 0x00000015060b7223 */ /* 0x000fe2000000000a */
[----:B------:R-:W-:Y:S01]  /*5ff0*/  LDS R17, [R5+0xea0] ;  /* 0x000ea00005117984 */ /* 0x000fe20000000800 */
[C---:B------:R-:W-:Y:S01]  /*6000*/  FFMA R19, R18.reuse, R13, R15 ;  /* 0x0000000d12137223 */ /* 0x040fe2000000000f */
[CC--:B------:R-:W-:Y:S01]  /*6010*/  FFMA R28, R18.reuse, R8.reuse, R9 ;  /* 0x00000008121c7223 */ /* 0x0c0fe20000000009 */
[----:B------:R-:W-:Y:S01]  /*6020*/  FFMA R15, R18, R21, R22 ;  /* 0x00000015120f7223 */ /* 0x000fe20000000016 */
[----:B------:R-:W0:Y:S01]  /*6030*/  LDS R6, [R4+0x3a8] ;  /* 0x0003a80004067984 */ /* 0x000e220000000800 */
[C---:B-1----:R-:W-:Y:S01]  /*6040*/  FFMA R25, R12.reuse, R13, R7 ;  /* 0x0000000d0c197223 */ /* 0x042fe20000000007 */
[CC--:B------:R-:W-:Y:S01]  /*6050*/  FFMA R19, R12.reuse, R8.reuse, R19 ;  /* 0x000000080c137223 */ /* 0x0c0fe20000000013 */
[-C--:B------:R-:W-:Y:S01]  /*6060*/  FFMA R13, R12, R21.reuse, R28 ;  /* 0x000000150c0d7223 */ /* 0x080fe2000000001c */
        /* <DEDUP_REMOVED lines=8> */
[----:B------:R-:W5:Y:S04]  /*60f0*/  LDS R12, [R5+0xef0] ;  /* 0x000ef000050c7984 */ /* 0x000f680000000800 */
[----:B------:R-:W5:Y:S04]  /*6100*/  LDS R14, [R5+0xf10] ;  /* 0x000f1000050e7984 */ /* 0x000f680000000800 */
[----:B------:R-:W-:Y:S01]  /*6110*/  LDS R28, [R5+0xf70] ;  /* 0x000f7000051c7984 */ /* 0x000fe20000000800 */
[-C--:B0-----:R-:W-:Y:S01]  /*6120*/  FFMA R20, R17, R6.reuse, R20 ;  /* 0x0000000611147223 */ /* 0x081fe20000000014 */
[----:B------:R-:W-:-:S02]  /*6130*/  FFMA R15, R26, R6, R15 ;  /* 0x000000061a0f7223 */ /* 0x000fc4000000000f */
[----:B------:R-:W-:Y:S01]  /*6140*/  LDS R17, [R5+0xf50] ;  /* 0x000f500005117984 */ /* 0x000fe20000000800 */
[-C--:B-1----:R-:W-:Y:S01]  /*6150*/  FFMA R23, R10, R6.reuse, R23 ;  /* 0x000000060a177223 */ /* 0x082fe20000000017 */
[----:B--2---:R-:W-:Y:S02]  /*6160*/  FFMA R21, R22, R21, R25 ;  /* 0x0000001516157223 */ /* 0x004fe40000000019 */
[----:B------:R-:W0:Y:S01]  /*6170*/  LDS R22, [R5+0xf20] ;  /* 0x000f200005167984 */ /* 0x000e220000000800 */
[-C--:B---3--:R-:W-:Y:S01]  /*6180*/  FFMA R11, R18, R6.reuse, R11 ;  /* 0x00000006120b7223 */ /* 0x088fe2000000000b */
[-C--:B----4-:R-:W-:Y:S01]  /*6190*/  FFMA R20, R10, R9.reuse, R20 ;  /* 0x000000090a147223 */ /* 0x090fe20000000014 */
[-C--:B------:R-:W-:Y:S02]  /*61a0*/  FFMA R23, R18, R9.reuse, R23 ;  /* 0x0000000912177223 */ /* 0x080fe40000000017 */
[----:B------:R-:W-:Y:S01]  /*61b0*/  FFMA R11, R26, R9, R11 ;  /* 0x000000091a0b7223 */ /* 0x000fe2000000000b */
[-C--:B------:R-:W-:Y:S01]  /*61c0*/  FFMA R10, R24, R6.reuse, R13 ;  /* 0x00000006180a7223 */ /* 0x080fe2000000000d */
[----:B-----5:R-:W-:Y:S01]  /*61d0*/  FFMA R25, R8, R6, R21 ;  /* 0x0000000608197223 */ /* 0x020fe20000000015 */
[----:B------:R-:W1:Y:S01]  /*61e0*/  LDS R13, [R4+0x3cc] ;  /* 0x0003cc00040d7984 */ /* 0x000e620000000800 */
[----:B------:R-:W-:-:S03]  /*61f0*/  FFMA R18, R18, R7, R20 ;  /* 0x0000000712127223 */ /* 0x000fc60000000014 */
[----:B------:R-:W2:Y:S01]  /*6200*/  LDS R21, [R5+0xf60] ;  /* 0x000f600005157984 */ /* 0x000ea20000000800 */
[----:B------:R-:W-:Y:S01]  /*6210*/  FFMA R20, R24, R9, R15 ;  /* 0x0000000918147223 */ /* 0x000fe2000000000f */
[-C--:B------:R-:W-:Y:S01]  /*6220*/  FFMA R26, R26, R7.reuse, R23 ;  /* 0x000000071a1a7223 */ /* 0x080fe20000000017 */
[----:B------:R-:W-:Y:S01]  /*6230*/  FFMA R24, R24, R7, R11 ;  /* 0x0000000718187223 */ /* 0x000fe2000000000b */
[----:B------:R-:W3:Y:S01]  /*6240*/  LDS R15, [R5+0xf30] ;  /* 0x000f3000050f7984 */ /* 0x000ee20000000800 */
[C---:B------:R-:W-:Y:S01]  /*6250*/  FFMA R19, R12.reuse, R6, R19 ;  /* 0x000000060c137223 */ /* 0x040fe20000000013 */
[C---:B------:R-:W-:Y:S01]  /*6260*/  FFMA R10, R12.reuse, R9, R10 ;  /* 0x000000090c0a7223 */ /* 0x040fe2000000000a */
[----:B------:R-:W-:Y:S01]  /*6270*/  FFMA R20, R12, R7, R20 ;  /* 0x000000070c147223 */ /* 0x000fe20000000014 */
[----:B------:R-:W4:Y:S01]  /*6280*/  LDS R23, [R5+0xf40] ;  /* 0x000f400005177984 */ /* 0x000f220000000800 */
[C---:B------:R-:W-:Y:S01]  /*6290*/  FFMA R12, R8.reuse, R9, R19 ;  /* 0x00000009080c7223 */ /* 0x040fe20000000013 */
[----:B------:R-:W-:Y:S01]  /*62a0*/  FFMA R19, R8, R7, R10 ;  /* 0x0000000708137223 */ /* 0x000fe2000000000a */
[C---:B------:R-:W-:Y:S01]  /*62b0*/  FFMA R9, R14.reuse, R9, R25 ;  /* 0x000000090e097223 */ /* 0x040fe20000000019 */
[----:B------:R-:W5:Y:S01]  /*62c0*/  LDS R11, [R4+0x3d8] ;  /* 0x0003d800040b7984 */ /* 0x000f620000000800 */
[----:B------:R-:W-:-:S03]  /*62d0*/  FFMA R25, R14, R7, R12 ;  /* 0x000000070e197223 */ /* 0x000fc6000000000c */
[----:B------:R-:W5:Y:S04]  /*62e0*/  LDS R6, [R4+0x3e4] ;  /* 0x0003e40004067984 */ /* 0x000f680000000800 */
[----:B------:R-:W5:Y:S04]  /*62f0*/  LDS R10, [R5+0xf80] ;  /* 0x000f8000050a7984 */ /* 0x000f680000000800 */
[----:B------:R-:W5:Y:S01]  /*6300*/  LDS R8, [R5+0xf90] ;  /* 0x000f900005087984 */ /* 0x000f620000000800 */
[----:B0-----:R-:W-:-:S03]  /*6310*/  FFMA R7, R22, R7, R9 ;  /* 0x0000000716077223 */ /* 0x001fc60000000009 */
[----:B------:R-:W0:Y:S01]  /*6320*/  LDS R12, [R5+0xfa0] ;  /* 0x000fa000050c7984 */ /* 0x000e220000000800 */
[-C--:B-1----:R-:W-:Y:S01]  /*6330*/  FFMA R24, R17, R13.reuse, R24 ;  /* 0x0000000d11187223 */ /* 0x082fe20000000018 */
[CC--:B------:R-:W-:Y:S01]  /*6340*/  FFMA R14, R28.reuse, R13.reuse, R19 ;  /* 0x0000000d1c0e7223 */ /* 0x0c0fe20000000013 */
[-C--:B--2---:R-:W-:Y:S01]  /*6350*/  FFMA R20, R21, R13.reuse, R20 ;  /* 0x0000000d15147223 */ /* 0x084fe20000000014 */
[-C--:B---3--:R-:W-:Y:S02]  /*6360*/  FFMA R18, R15, R13.reuse, R18 ;  /* 0x0000000d0f127223 */ /* 0x088fe40000000012 */
[----:B------:R-:W-:Y:S01]  /*6370*/  LDS R15, [R5+0xfc0] ;  /* 0x000fc000050f7984 */ /* 0x000fe20000000800 */
[----:B----4-:R-:W-:Y:S01]  /*6380*/  FFMA R26, R23, R13, R26 ;  /* 0x0000000d171a7223 */ /* 0x010fe2000000001a */
[-C--:B-----5:R-:W-:Y:S01]  /*6390*/  FFMA R9, R21, R11.reuse, R24 ;  /* 0x0000000b15097223 */ /* 0x0a0fe20000000018 */
[CC--:B------:R-:W-:Y:S01]  /*63a0*/  FFMA R19, R28.reuse, R11.reuse, R20 ;  /* 0x0000000b1c137223 */ /* 0x0c0fe20000000014 */
[-C--:B------:R-:W-:Y:S01]  /*63b0*/  FFMA R23, R23, R11.reuse, R18 ;  /* 0x0000000b17177223 */ /* 0x080fe20000000012 */
[----:B------:R-:W-:Y:S01]  /*63c0*/  FFMA R18, R17, R11, R26 ;  /* 0x0000000b11127223 */ /* 0x000fe2000000001a */
[----:B------:R-:W-:-:S02]  /*63d0*/  FFMA R20, R28, R6, R9 ;  /* 0x000000061c147223 */ /* 0x000fc40000000009 */
[----:B------:R-:W1:Y:S01]  /*63e0*/  LDS R9, [R4+0x3f0] ;  /* 0x0003f00004097984 */ /* 0x000e620000000800 */
[-C--:B------:R-:W-:Y:S01]  /*63f0*/  FFMA R22, R17, R6.reuse, R23 ;  /* 0x0000000611167223 */ /* 0x080fe20000000017 */
[CC--:B------:R-:W-:Y:S01]  /*6400*/  FFMA R24, R10.reuse, R6.reuse, R19 ;  /* 0x000000060a187223 */ /* 0x0c0fe20000000013 */
[-C--:B------:R-:W-:Y:S01]  /*6410*/  FFMA R18, R21, R6.reuse, R18 ;  /* 0x0000000615127223 */ /* 0x080fe20000000012 */
[----:B------:R-:W2:Y:S01]  /*6420*/  LDS R19, [R5+0xfd0] ;  /* 0x000fd00005137984 */ /* 0x000ea20000000800 */
[C---:B------:R-:W-:Y:S01]  /*6430*/  FFMA R21, R10.reuse, R13, R25 ;  /* 0x0000000d0a157223 */ /* 0x040fe20000000019 */
[----:B------:R-:W-:Y:S01]  /*6440*/  FFMA R17, R10, R11, R14 ;  /* 0x0000000b0a117223 */ /* 0x000fe2000000000e */
[C---:B------:R-:W-:Y:S01]  /*6450*/  FFMA R27, R8.reuse, R13, R7 ;  /* 0x0000000d081b7223 */ /* 0x040fe20000000007 */
[----:B------:R-:W3:Y:S01]  /*6460*/  LDS R10, [R4+0x3fc] ;  /* 0x0003fc00040a7984 */ /* 0x000ee20000000800 */
[CC--:B------:R-:W-:Y:S01]  /*6470*/  FFMA R21, R8.reuse, R11.reuse, R21 ;  /* 0x0000000b08157223 */ /* 0x0c0fe20000000015 */
[-C--:B------:R-:W-:Y:S01]  /*6480*/  FFMA R26, R8, R6.reuse, R17 ;  /* 0x00000006081a7223 */ /* 0x080fe20000000011 */
[C---:B0-----:R-:W-:Y:S01]  /*6490*/  FFMA R28, R12.reuse, R11, R27 ;  /* 0x0000000b0c1c7223 */ /* 0x041fe2000000001b */
[----:B------:R-:W0:Y:S01]  /*64a0*/  LDS R25, [R5+0xfe0] ;  /* 0x000fe00005197984 */ /* 0x000e220000000800 */
[----:B------:R-:W-:-:S03]  /*64b0*/  FFMA R8, R12, R6, R21 ;  /* 0x000000060c087223 */ /* 0x000fc60000000015 */
[----:B------:R-:W4:Y:S04]  /*64c0*/  LDS R7, [R5+0xff0] ;  /* 0x000ff00005077984 */ /* 0x000f280000000800 */
[----:B------:R-:W5:Y:S04]  /*64d0*/  LDS R14, [R4+0x408] ;  /* 0x00040800040e7984 */ /* 0x000f680000000800 */
[----:B------:R-:W5:Y:S04]  /*64e0*/  LDS R13, [R5+0x1000] ;  /* 0x00100000050d7984 */ /* 0x000f680000000800 */
[----:B------:R-:W5:Y:S04]  /*64f0*/  LDS R23, [R5+0xfb0] ;  /* 0x000fb00005177984 */ /* 0x000f680000000800 */
[----:B------:R-:W5:Y:S04]  /*6500*/  LDS R17, [R5+0x1010] ;  /* 0x0010100005117984 */ /* 0x000f680000000800 */
[----:B------:R-:W5:Y:S01]  /*6510*/  LDS R11, [R5+0x1020] ;  /* 0x00102000050b7984 */ /* 0x000f620000000800 */
[----:B-1----:R-:W-:-:S03]  /*6520*/  FFMA R15, R15, R9, R22 ;  /* 0x000000090f0f7223 */ /* 0x002fc60000000016 */
[----:B------:R-:W1:Y:S01]  /*6530*/  LDS R21, [R5+0x1030] ;  /* 0x0010300005157984 */ /* 0x000e620000000800 */
[----:B--2---:R-:W-:-:S03]  /*6540*/  FFMA R12, R19, R9, R18 ;  /* 0x00000009130c7223 */ /* 0x004fc60000000012 */
[----:B------:R-:W-:Y:S01]  /*6550*/  LDS R22, [R5+0x1070] ;  /* 0x0010700005167984 */ /* 0x000fe20000000800 */
[----:B---3--:R-:W-:-:S03]  /*6560*/  FFMA R15, R19, R10, R15 ;  /* 0x0000000a130f7223 */ /* 0x008fc6000000000f */
[----:B------:R-:W-:Y:S01]  /*6570*/  LDS R19, [R5+0x1090] ;  /* 0x0010900005137984 */ /* 0x000fe20000000800 */
[CC--:B0-----:R-:W-:Y:S01]  /*6580*/  FFMA R20, R25.reuse, R9.reuse, R20 ;  /* 0x0000000919147223 */ /* 0x0c1fe20000000014 */
[-C--:B------:R-:W-:Y:S01]  /*6590*/  FFMA R12, R25, R10.reuse, R12 ;  /* 0x0000000a190c7223 */ /* 0x080fe2000000000c */
[CC--:B----4-:R-:W-:Y:S02]  /*65a0*/  FFMA R24, R7.reuse, R9.reuse, R24 ;  /* 0x0000000907187223 */ /* 0x0d0fe40000000018 */
[C---:B------:R-:W-:Y:S01]  /*65b0*/  FFMA R20, R7.reuse, R10, R20 ;  /* 0x0000000a07147223 */ /* 0x040fe20000000014 */
[-C--:B-----5:R-:W-:Y:S01]  /*65c0*/  FFMA R12, R7, R14.reuse, R12 ;  /* 0x0000000e070c7223 */ /* 0x0a0fe2000000000c */
[----:B------:R-:W-:Y:S02]  /*65d0*/  FFMA R25, R25, R14, R15 ;  /* 0x0000000e19197223 */ /* 0x000fe4000000000f */
[----:B------:R-:W-:Y:S01]  /*65e0*/  LDS R15, [R5+0x1060] ;  /* 0x00106000050f7984 */ /* 0x000fe20000000800 */
[C---:B------:R-:W-:Y:S01]  /*65f0*/  FFMA R27, R13.reuse, R9, R26 ;  /* 0x000000090d1b7223 */ /* 0x040fe2000000001a */
[C---:B------:R-:W-:Y:S01]  /*6600*/  FFMA R7, R13.reuse, R10, R24 ;  /* 0x0000000a0d077223 */ /* 0x040fe20000000018 */
[----:B------:R-:W-:Y:S01]  /*6610*/  FFMA R13, R13, R14, R20 ;  /* 0x0000000e0d0d7223 */ /* 0x000fe20000000014 */
[----:B------:R-:W-:Y:S01]  /*6620*/  LDS R24, [R5+0x1050] ;  /* 0x0010500005187984 */ /* 0x000fe20000000800 */
[----:B------:R-:W-:-:S03]  /*6630*/  FFMA R18, R23, R6, R28 ;  /* 0x0000000617127223 */ /* 0x000fc6000000001c */
[----:B------:R-:W0:Y:S01]  /*6640*/  LDS R6, [R4+0x414] ;  /* 0x0004140004067984 */ /* 0x000e220000000800 */
[CC--:B------:R-:W-:Y:S01]  /*6650*/  FFMA R29, R17.reuse, R9.reuse, R8 ;  /* 0x00000009111d7223 */ /* 0x0c0fe20000000008 */
[C---:B------:R-:W-:Y:S01]  /*6660*/  FFMA R27, R17.reuse, R10, R27 ;  /* 0x0000000a111b7223 */ /* 0x040fe2000000001b */
[----:B------:R-:W-:Y:S01]  /*6670*/  FFMA R17, R17, R14, R7 ;  /* 0x0000000e11117223 */ /* 0x000fe20000000007 */
[----:B------:R-:W-:Y:S01]  /*6680*/  LDS R8, [R4+0x42c] ;  /* 0x00042c0004087984 */ /* 0x000fe20000000800 */
[C---:B------:R-:W-:Y:S01]  /*6690*/  FFMA R26, R11.reuse, R9, R18 ;  /* 0x000000090b1a7223 */ /* 0x040fe20000000012 */
[C---:B------:R-:W-:Y:S01]  /*66a0*/  FFMA R29, R11.reuse, R10, R29 ;  /* 0x0000000a0b1d7223 */ /* 0x040fe2000000001d */
[----:B------:R-:W-:Y:S01]  /*66b0*/  FFMA R18, R11, R14, R27 ;  /* 0x0000000e0b127223 */ /* 0x000fe2000000001b */
[----:B------:R-:W2:Y:S01]  /*66c0*/  LDS R7, [R4+0x420] ;  /* 0x0004200004077984 */ /* 0x000ea20000000800 */
[C---:B-1----:R-:W-:Y:S01]  /*66d0*/  FFMA R26, R21.reuse, R10, R26 ;  /* 0x0000000a151a7223 */ /* 0x042fe2000000001a */
[----:B------:R-:W-:-:S02]  /*66e0*/  FFMA R10, R21, R14, R29 ;  /* 0x0000000e150a7223 */ /* 0x000fc4000000001d */
[----:B------:R-:W1:Y:S04]  /*66f0*/  LDS R20, [R5+0x1080] ;  /* 0x0010800005147984 */ /* 0x000e680000000800 */
[----:B------:R-:W3:Y:S04]  /*6700*/  LDS R23, [R5+0x1040] ;  /* 0x0010400005177984 */ /* 0x000ee80000000800 */
[----:B------:R-:W4:Y:S04]  /*6710*/  LDS R9, [R5+0x10a0] ;  /* 0x0010a00005097984 */ /* 0x000f280000000800 */
[----:B------:R-:W5:Y:S01]  /*6720*/  LDS R11, [R5+0x10b0] ;  /* 0x0010b000050b7984 */ /* 0x000f620000000800 */
[-C--:B0-----:R-:W-:Y:S01]  /*6730*/  FFMA R24, R24, R6.reuse, R25 ;  /* 0x0000000618187223 */ /* 0x081fe20000000019 */
[-C--:B------:R-:W-:Y:S01]  /*6740*/  FFMA R21, R15, R6.reuse, R12 ;  /* 0x000000060f157223 */ /* 0x080fe2000000000c */
[-C--:B------:R-:W-:Y:S01]  /*6750*/  FFMA R28, R19, R6.reuse, R18 ;  /* 0x00000006131c7223 */ /* 0x080fe20000000012 */
[----:B------:R-:W0:Y:S04]  /*6760*/  LDS R12, [R5+0x10c0] ;  /* 0x0010c000050c7984 */ /* 0x000e280000000800 */
[----:B------:R-:W-:Y:S01]  /*6770*/  LDS R18, [R4+0x444] ;  /* 0x0004440004127984 */ /* 0x000fe20000000800 */
[-C--:B--2---:R-:W-:Y:S01]  /*6780*/  FFMA R15, R15, R7.reuse, R24 ;  /* 0x000000070f0f7223 */ /* 0x084fe20000000018 */
[C---:B------:R-:W-:Y:S01]  /*6790*/  FFMA R24, R22.reuse, R6, R13 ;  /* 0x0000000616187223 */ /* 0x040fe2000000000d */
[----:B------:R-:W-:-:S02]  /*67a0*/  FFMA R21, R22, R7, R21 ;  /* 0x0000000716157223 */ /* 0x000fc40000000015 */
[----:B------:R-:W-:Y:S01]  /*67b0*/  FFMA R13, R22, R8, R15 ;  /* 0x00000008160d7223 */ /* 0x000fe2000000000f */
[C---:B-1----:R-:W-:Y:S01]  /*67c0*/  FFMA R22, R20.reuse, R6, R17 ;  /* 0x0000000614167223 */ /* 0x042fe20000000011 */
[----:B------:R-:W1:Y:S01]  /*67d0*/  LDS R15, [R5+0x10d0] ;  /* 0x0010d000050f7984 */ /* 0x000e620000000800 */
[CC--:B------:R-:W-:Y:S01]  /*67e0*/  FFMA R24, R20.reuse, R7.reuse, R24 ;  /* 0x0000000714187223 */ /* 0x0c0fe20000000018 */
[----:B------:R-:W-:Y:S01]  /*67f0*/  FFMA R17, R20, R8, R21 ;  /* 0x0000000814117223 */ /* 0x000fe20000000015 */
[-C--:B------:R-:W-:Y:S01]  /*6800*/  FFMA R21, R19, R7.reuse, R22 ;  /* 0x0000000713157223 */ /* 0x080fe20000000016 */
[----:B---3--:R-:W-:Y:S01]  /*6810*/  FFMA R14, R23, R14, R26 ;  /* 0x0000000e170e7223 */ /* 0x008fe2000000001a */
[----:B------:R-:W-:Y:S01]  /*6820*/  FFMA R19, R19, R8, R24 ;  /* 0x0000000813137223 */ /* 0x000fe20000000018 */
[----:B------:R-:W-:Y:S01]  /*6830*/  LDS R22, [R5+0x10e0] ;  /* 0x0010e00005167984 */ /* 0x000fe20000000800 */
[C---:B----4-:R-:W-:Y:S01]  /*6840*/  FFMA R26, R9.reuse, R6, R10 ;  /* 0x00000006091a7223 */ /* 0x050fe2000000000a */
[CC--:B------:R-:W-:Y:S01]  /*6850*/  FFMA R23, R9.reuse, R7.reuse, R28 ;  /* 0x0000000709177223 */ /* 0x0c0fe2000000001c */
[----:B------:R-:W-:Y:S01]  /*6860*/  FFMA R9, R9, R8, R21 ;  /* 0x0000000809097223 */ /* 0x000fe20000000015 */
[----:B------:R-:W2:Y:S01]  /*6870*/  LDS R20, [R4+0x438] ;  /* 0x0004380004147984 */ /* 0x000ea20000000800 */
[C---:B-----5:R-:W-:Y:S01]  /*6880*/  FFMA R27, R11.reuse, R6, R14 ;  /* 0x000000060b1b7223 */ /* 0x060fe2000000000e */
[CC--:B------:R-:W-:Y:S01]  /*6890*/  FFMA R25, R11.reuse, R7.reuse, R26 ;  /* 0x000000070b197223 */ /* 0x0c0fe2000000001a */
[----:B------:R-:W-:Y:S01]  /*68a0*/  FFMA R11, R11, R8, R23 ;  /* 0x000000080b0b7223 */ /* 0x000fe20000000017 */
[----:B------:R-:W3:Y:S04]  /*68b0*/  LDS R24, [R5+0x10f0] ;  /* 0x0010f00005187984 */ /* 0x000ee80000000800 */
[----:B------:R-:W4:Y:S04]  /*68c0*/  LDS R10, [R5+0x1100] ;  /* 0x00110000050a7984 */ /* 0x000f280000000800 */
[----:B------:R-:W5:Y:S04]  /*68d0*/  LDS R6, [R5+0x1110] ;  /* 0x0011100005067984 */ /* 0x000f680000000800 */
[----:B------:R-:W5:Y:S01]  /*68e0*/  LDS R21, [R4+0x450] ;  /* 0x0004500004157984 */ /* 0x000f620000000800 */
[----:B0-----:R-:W-:-:S03]  /*68f0*/  FFMA R26, R12, R7, R27 ;  /* 0x000000070c1a7223 */ /* 0x001fc6000000001b */
[----:B------:R-:W0:Y:S01]  /*6900*/  LDS R14, [R5+0x1120] ;  /* 0x00112000050e7984 */ /* 0x000e220000000800 */
[----:B------:R-:W-:-:S03]  /*6910*/  FFMA R12, R12, R8, R25 ;  /* 0x000000080c0c7223 */ /* 0x000fc60000000019 */
[----:B------:R-:W0:Y:S04]  /*6920*/  LDS R23, [R5+0x1130] ;  /* 0x0011300005177984 */ /* 0x000e280000000800 */
[----:B------:R-:W0:Y:S01]  /*6930*/  LDS R7, [R5+0x1140] ;  /* 0x0011400005077984 */ /* 0x000e220000000800 */
[----:B-1----:R-:W-:-:S03]  /*6940*/  FFMA R26, R15, R8, R26 ;  /* 0x000000080f1a7223 */ /* 0x002fc6000000001a */
[----:B------:R-:W-:Y:S04]  /*6950*/  LDS R15, [R5+0x1170] ;  /* 0x00117000050f7984 */ /* 0x000fe80000000800 */
[----:B------:R-:W1:Y:S01]  /*6960*/  LDS R8, [R4+0x45c] ;  /* 0x00045c0004087984 */ /* 0x000e620000000800 */
[----:B--2---:R-:W-:-:S03]  /*6970*/  FFMA R13, R22, R20, R13 ;  /* 0x00000014160d7223 */ /* 0x004fc6000000000d */
[----:B------:R-:W2:Y:S01]  /*6980*/  LDS R28, [R5+0x1180] ;  /* 0x00118000051c7984 */ /* 0x000ea20000000800 */
[C---:B---3--:R-:W-:Y:S01]  /*6990*/  FFMA R17, R24.reuse, R20, R17 ;  /* 0x0000001418117223 */ /* 0x048fe20000000011 */
[----:B------:R-:W-:Y:S02]  /*69a0*/  FFMA R24, R24, R18, R13 ;  /* 0x0000001218187223 */ /* 0x000fe4000000000d */
[----:B------:R-:W-:Y:S01]  /*69b0*/  LDS R22, [R5+0x1160] ;  /* 0x0011600005167984 */ /* 0x000fe20000000800 */
[C---:B----4-:R-:W-:Y:S01]  /*69c0*/  FFMA R19, R10.reuse, R20, R19 ;  /* 0x000000140a137223 */ /* 0x050fe20000000013 */
[----:B------:R-:W-:Y:S01]  /*69d0*/  FFMA R17, R10, R18, R17 ;  /* 0x000000120a117223 */ /* 0x000fe20000000011 */
[C---:B-----5:R-:W-:Y:S02]  /*69e0*/  FFMA R13, R6.reuse, R20, R9 ;  /* 0x00000014060d7223 */ /* 0x060fe40000000009 */
[C---:B------:R-:W-:Y:S01]  /*69f0*/  FFMA R19, R6.reuse, R18, R19 ;  /* 0x0000001206137223 */ /* 0x040fe20000000013 */
[-C--:B------:R-:W-:Y:S01]  /*6a00*/  FFMA R9, R6, R21.reuse, R17 ;  /* 0x0000001506097223 */ /* 0x080fe20000000011 */
[-C--:B------:R-:W-:Y:S01]  /*6a10*/  FFMA R10, R10, R21.reuse, R24 ;  /* 0x000000150a0a7223 */ /* 0x080fe20000000018 */
[----:B------:R-:W3:Y:S01]  /*6a20*/  LDS R17, [R5+0x11b0] ;  /* 0x0011b00005117984 */ /* 0x000ee20000000800 */
[C---:B0-----:R-:W-:Y:S01]  /*6a30*/  FFMA R11, R14.reuse, R20, R11 ;  /* 0x000000140e0b7223 */ /* 0x041fe2000000000b */
[CC--:B------:R-:W-:Y:S01]  /*6a40*/  FFMA R6, R14.reuse, R18.reuse, R13 ;  /* 0x000000120e067223 */ /* 0x0c0fe2000000000d */
[-C--:B------:R-:W-:Y:S01]  /*6a50*/  FFMA R13, R14, R21.reuse, R19 ;  /* 0x000000150e0d7223 */ /* 0x080fe20000000013 */
[----:B------:R-:W0:Y:S01]  /*6a60*/  LDS R24, [R5+0x1190] ;  /* 0x0011900005187984 */ /* 0x000e220000000800 */
[C---:B------:R-:W-:Y:S01]  /*6a70*/  FFMA R19, R23.reuse, R18, R11 ;  /* 0x0000001217137223 */ /* 0x040fe2000000000b */
[CC--:B------:R-:W-:Y:S01]  /*6a80*/  FFMA R27, R23.reuse, R20.reuse, R12 ;  /* 0x00000014171b7223 */ /* 0x0c0fe2000000000c */
[-C--:B------:R-:W-:Y:S01]  /*6a90*/  FFMA R23, R23, R21.reuse, R6 ;  /* 0x0000001517177223 */ /* 0x080fe20000000006 */
[----:B------:R-:W4:Y:S01]  /*6aa0*/  LDS R14, [R5+0x1150] ;  /* 0x00115000050e7984 */ /* 0x000f220000000800 */
[C---:B------:R-:W-:Y:S01]  /*6ab0*/  FFMA R25, R7.reuse, R20, R26 ;  /* 0x0000001407197223 */ /* 0x040fe2000000001a */
[C---:B------:R-:W-:Y:S01]  /*6ac0*/  FFMA R26, R7.reuse, R18, R27 ;  /* 0x00000012071a7223 */ /* 0x040fe2000000001b */
[----:B------:R-:W-:Y:S01]  /*6ad0*/  FFMA R20, R7, R21, R19 ;  /* 0x0000001507147223 */ /* 0x000fe20000000013 */
[----:B------:R-:W5:Y:S04]  /*6ae0*/  LDS R11, [R4+0x468] ;  /* 0x00046800040b7984 */ /* 0x000f680000000800 */
[----:B------:R-:W5:Y:S01]  /*6af0*/  LDS R12, [R5+0x11a0] ;  /* 0x0011a000050c7984 */ /* 0x000f620000000800 */
[----:B-1----:R-:W-:-:S03]  /*6b00*/  FFMA R27, R15, R8, R10 ;  /* 0x000000080f1b7223 */ /* 0x002fc6000000000a */
[----:B------:R-:W1:Y:S01]  /*6b10*/  LDS R19, [R5+0x11c0] ;  /* 0x0011c00005137984 */ /* 0x000e620000000800 */
[----:B--2---:R-:W-:-:S03]  /*6b20*/  FFMA R9, R28, R8, R9 ;  /* 0x000000081c097223 */ /* 0x004fc60000000009 */
[----:B------:R-:W2:Y:S04]  /*6b30*/  LDS R7, [R5+0x11d0] ;  /* 0x0011d00005077984 */ /* 0x000ea80000000800 */
[----:B------:R4:W2:Y:S04]  /*6b40*/  LDS R6, [R4+0x474] ;  /* 0x0004740004067984 */ /* 0x0008a80000000800 */
[----:B------:R-:W2:Y:S04]  /*6b50*/  LDS R10, [R5+0x11e0] ;  /* 0x0011e000050a7984 */ /* 0x000ea80000000800 */
[----:B------:R2:W2:Y:S01]  /*6b60*/  LDS R15, [R5+0x11f0] ;  /* 0x0011f000050f7984 */ /* 0x0004a20000000800 */
[-C--:B---3--:R-:W-:Y:S01]  /*6b70*/  FFMA R20, R17, R8.reuse, R20 ;  /* 0x0000000811147223 */ /* 0x088fe20000000014 */
[----:B0-----:R-:W-:Y:S01]  /*6b80*/  FFMA R13, R24, R8, R13 ;  /* 0x00000008180d7223 */ /* 0x001fe2000000000d */
[C---:B----4-:R-:W-:Y:S01]  /*6b90*/  FFMA R25, R14.reuse, R18, R25 ;  /* 0x000000120e197223 */ /* 0x050fe20000000019 */
[----:B------:R-:W-:-:S03]  /*6ba0*/  FFMA R26, R14, R21, R26 ;  /* 0x000000150e1a7223 */ /* 0x000fc6000000001a */
[----:B------:R-:W-:Y:S01]  /*6bb0*/  FFMA R4, R22, R21, R25 ;  /* 0x0000001516047223 */ /* 0x000fe20000000019 */
[-C--:B-----5:R-:W-:Y:S01]  /*6bc0*/  FFMA R9, R24, R11.reuse, R9 ;  /* 0x0000000b18097223 */ /* 0x0a0fe20000000009 */
[-C--:B------:R-:W-:Y:S01]  /*6bd0*/  FFMA R27, R28, R11.reuse, R27 ;  /* 0x0000000b1c1b7223 */ /* 0x080fe2000000001b */
[CC--:B------:R-:W-:Y:S01]  /*6be0*/  FFMA R14, R12.reuse, R8.reuse, R23 ;  /* 0x000000080c0e7223 */ /* 0x0c0fe20000000017 */
[CC--:B------:R-:W-:Y:S01]  /*6bf0*/  FFMA R13, R12.reuse, R11.reuse, R13 ;  /* 0x0000000b0c0d7223 */ /* 0x0c0fe2000000000d */
[-C--:B-1----:R-:W-:Y:S02]  /*6c00*/  FFMA R26, R19, R8.reuse, R26 ;  /* 0x00000008131a7223 */ /* 0x082fe4000000001a */
[-C--:B------:R-:W-:Y:S01]  /*6c10*/  FFMA R14, R17, R11.reuse, R14 ;  /* 0x0000000b110e7223 */ /* 0x080fe2000000000e */
[-C--:B------:R-:W-:Y:S01]  /*6c20*/  FFMA R20, R19, R11.reuse, R20 ;  /* 0x0000000b13147223 */ /* 0x080fe20000000014 */
[C---:B--2---:R-:W-:Y:S01]  /*6c30*/  FFMA R5, R7.reuse, R8, R4 ;  /* 0x0000000807057223 */ /* 0x044fe20000000004 */
[-C--:B------:R-:W-:Y:S01]  /*6c40*/  FFMA R23, R12, R6.reuse, R9 ;  /* 0x000000060c177223 */ /* 0x080fe20000000009 */
[-C--:B------:R-:W-:Y:S01]  /*6c50*/  FFMA R9, R7, R11.reuse, R26 ;  /* 0x0000000b07097223 */ /* 0x080fe2000000001a */
[-C--:B------:R-:W-:Y:S01]  /*6c60*/  FFMA R21, R19, R6.reuse, R14 ;  /* 0x0000000613157223 */ /* 0x080fe2000000000e */
[-C--:B------:R-:W-:Y:S01]  /*6c70*/  FFMA R24, R24, R6.reuse, R27 ;  /* 0x0000000618187223 */ /* 0x080fe2000000001b */
[C---:B------:R-:W-:Y:S01]  /*6c80*/  FFMA R18, R10.reuse, R11, R5 ;  /* 0x0000000b0a127223 */ /* 0x040fe20000000005 */
[-C--:B------:R-:W-:Y:S01]  /*6c90*/  FFMA R22, R17, R6.reuse, R13 ;  /* 0x0000000611167223 */ /* 0x080fe2000000000d */
[-C--:B------:R-:W-:Y:S01]  /*6ca0*/  FFMA R20, R7, R6.reuse, R20 ;  /* 0x0000000607147223 */ /* 0x080fe20000000014 */
[-C--:B------:R-:W-:Y:S01]  /*6cb0*/  FFMA R19, R10, R6.reuse, R9 ;  /* 0x000000060a137223 */ /* 0x080fe20000000009 */
[----:B------:R-:W-:Y:S01]  /*6cc0*/  FFMA R18, R15, R6, R18 ;  /* 0x000000060f127223 */ /* 0x000fe20000000012 */
[----:B------:R-:W-:Y:S06]  /*6cd0*/  BRA.U UP0, `(.L_x_0) ;  /* 0xffffffbd00607547 */ /* 0x000fec000b83ffff */
[----:B------:R-:W-:Y:S01]  /*6ce0*/  MOV R6, 0x1 ;  /* 0x0000000100067802 */ /* 0x000fe20000000f00 */
[----:B------:R-:W-:Y:S01]  /*6cf0*/  UPLOP3.LUT UP0, UPT, UPT, UPT, UPT, 0x40, 0x4 ;  /* 0x000000000004789c */ /* 0x000fe20003f0e870 */
[----:B------:R-:W-:Y:S10]  /*6d00*/  BRA.U UP1, `(.L_x_1) ;  /* 0xffffff9501107547 */ /* 0x000ff4000b83ffff */
[----:B------:R-:W0:Y:S01]  /*6d10*/  LDC.64 R4, c[0x0][0x390] ;  /* 0x0000e400ff047b82 */ /* 0x000e220000000a00 */
[----:B------:R-:W-:Y:S01]  /*6d20*/  IMAD R3, R2, 0xc4, R3 ;  /* 0x000000c402037824 */ /* 0x000fe200078e0203 */
[----:B------:R-:W-:-:S03]  /*6d30*/  MOV R0, UR7 ;  /* 0x0000000700007c02 */ /* 0x000fc60008000f00 */
[----:B------:R-:W-:-:S04]  /*6d40*/  IMAD R3, R16, 0x310, R3 ;  /* 0x0000031010037824 */ /* 0x000fc800078e0203 */
[----:B------:R-:W-:Y:S01]  /*6d50*/  IMAD R3, R0, 0x62, R3 ;  /* 0x0000006200037824 */ /* 0x000fe200078e0203 */
[----:B------:R-:W-:-:S04]  /*6d60*/  MOV R0, UR10 ;  /* 0x0000000a00007c02 */ /* 0x000fc80008000f00 */
[----:B------:R-:W-:-:S05]  /*6d70*/  LEA R3, R0, R3, 0x1 ;  /* 0x0000000300037211 */ /* 0x000fca00078e08ff */
[----:B0-----:R-:W-:-:S05]  /*6d80*/  IMAD.WIDE.U32 R4, R3, 0x4, R4 ;  /* 0x0000000403047825 */ /* 0x001fca00078e0004 */
[----:B------:R-:W-:Y:S04]  /*6d90*/  STG.E desc[UR8][R4.64], R24 ;  /* 0x0000001804007986 */ /* 0x000fe8000c101908 */
[----:B------:R-:W-:Y:S04]  /*6da0*/  STG.E desc[UR8][R4.64+0x38], R23 ;  /* 0x0000381704007986 */ /* 0x000fe8000c101908 */
[----:B------:R-:W-:Y:S04]  /*6db0*/  STG.E desc[UR8][R4.64+0x70], R22 ;  /* 0x0000701604007986 */ /* 0x000fe8000c101908 */
[----:B------:R-:W-:Y:S04]  /*6dc0*/  STG.E desc[UR8][R4.64+0xa8], R21 ;  /* 0x0000a81504007986 */ /* 0x000fe8000c101908 */
[----:B------:R-:W-:Y:S04]  /*6dd0*/  STG.E desc[UR8][R4.64+0xe0], R20 ;  /* 0x0000e01404007986 */ /* 0x000fe8000c101908 */
[----:B------:R-:W-:Y:S04]  /*6de0*/  STG.E desc[UR8][R4.64+0x118], R19 ;  /* 0x0001181304007986 */ /* 0x000fe8000c101908 */
[----:B------:R-:W-:Y:S01]  /*6df0*/  STG.E desc[UR8][R4.64+0x150], R18 ;  /* 0x0001501204007986 */ /* 0x000fe2000c101908 */
[----:B------:R-:W-:Y:S05]  /*6e00*/  EXIT ;  /* 0x000000000000794d */ /* 0x000fea0003800000 */
.L_x_2:
[----:B------:R-:W-:-:S00]  /*6e10*/  BRA `(.L_x_2) ;  /* 0xfffffffc00fc7947 */ /* 0x000fc0000383ffff */
[----:B------:R-:W-:-:S00]  /*6e20*/  NOP ;  /* 0x0000000000007918 */ /* 0x000fc00000000000 */
        /* <DEDUP_REMOVED lines=13> */
.L_x_3:


//--------------------- .nv.shared.default_function_kernel0 --------------------------
	.section	.nv.shared.default_function_kernel0,"aw",@nobits
	.sectionflags	@""
	.align	4
.nv.shared.default_function_kernel0:
	.zero		10240


//--------------------- .nv.shared.reserved.0     --------------------------
	.section	.nv.shared.reserved.0,"aw",@nobits
	.weak		__nv_reservedSMEM_offset_0_alias
	.size		__nv_reservedSMEM_offset_0_alias, 0, 64
	.other		__nv_reservedSMEM_offset_0_alias,@"STO_CUDA_RESERVED_SHARED STV_DEFAULT"
__nv_reservedSMEM_offset_0_alias:
	.zero		0
	.zero		64


//--------------------- .nv.constant0.default_function_kernel0 --------------------------
	.section	.nv.constant0.default_function_kernel0,"a",@progbits
	.sectionflags	@""
	.align	4
.nv.constant0.default_function_kernel0:
	.zero		920


//--------------------- SYMBOLS --------------------------

	.type		.nv.reservedSmem.offset0,@object
	.size		.nv.reservedSmem.offset0,0x4
	.type		.nv.reservedSmem.cap,@object
	.size		.nv.reservedSmem.cap,0x4
